//
// Generated by NVIDIA NVVM Compiler
//
// Compiler Build ID: CL-36424714
// Cuda compilation tools, release 13.0, V13.0.88
// Based on NVVM 20.0.0
//

.version 9.0
.target sm_100
.address_size 64

	// .globl	_Z9cudaHellov
.extern .func  (.param .b32 func_retval0) vprintf
(
	.param .b64 vprintf_param_0,
	.param .b64 vprintf_param_1
)
;
.global .align 4 .b8 precalc_xorwow_matrix[102400];
.global .align 4 .b8 precalc_xorwow_offset_matrix[102400];
.global .align 4 .b8 mrg32k3aM1[2304];
.global .align 4 .b8 mrg32k3aM2[2304];
.global .align 4 .b8 mrg32k3aM1SubSeq[2016];
.global .align 4 .b8 mrg32k3aM2SubSeq[2016];
.global .align 4 .b8 mrg32k3aM1Seq[2304];
.global .align 4 .b8 mrg32k3aM2Seq[2304];
.const .align 8 .b8 __cr_lgamma_table[72];
// _ZZ12sgemm_kerneliiiffPfS_S_E6aCache has been demoted
// _ZZ12sgemm_kerneliiiffPfS_S_E6bCache has been demoted
.global .align 1 .b8 $str[18] = {72, 101, 108, 108, 111, 32, 102, 114, 111, 109, 32, 67, 85, 68, 65, 33, 10};

.visible .entry _Z9cudaHellov()
{
	.reg .b32 	%r<3>;
	.reg .b64 	%rd<3>;

	mov.u64 	%rd1, $str;
	cvta.global.u64 	%rd2, %rd1;
	{ // callseq 0, 0
	.param .b64 param0;
	st.param.b64 	[param0], %rd2;
	.param .b64 param1;
	st.param.b64 	[param1], 0;
	.param .b32 retval0;
	call.uni (retval0), 
	vprintf, 
	(
	param0, 
	param1
	);
	ld.param.b32 	%r1, [retval0];
	} // callseq 0
	ret;

}
	// .globl	_Z13cuRandArrInitPfiii
.visible .entry _Z13cuRandArrInitPfiii(
	.param .u64 .ptr .align 1 _Z13cuRandArrInitPfiii_param_0,
	.param .u32 _Z13cuRandArrInitPfiii_param_1,
	.param .u32 _Z13cuRandArrInitPfiii_param_2,
	.param .u32 _Z13cuRandArrInitPfiii_param_3
)
{
	.local .align 8 .b8 	__local_depot1[48];
	.reg .b64 	%SP;
	.reg .b64 	%SPL;
	.reg .pred 	%p<64>;
	.reg .b32 	%r<1202>;
	.reg .b32 	%f<6>;
	.reg .b64 	%rd<28>;

	mov.u64 	%SPL, __local_depot1;
	ld.param.u64 	%rd10, [_Z13cuRandArrInitPfiii_param_0];
	ld.param.u32 	%r541, [_Z13cuRandArrInitPfiii_param_1];
	ld.param.u32 	%r542, [_Z13cuRandArrInitPfiii_param_2];
	ld.param.u32 	%r543, [_Z13cuRandArrInitPfiii_param_3];
	mov.u32 	%r544, %ctaid.x;
	mov.u32 	%r545, %ntid.x;
	mov.u32 	%r546, %tid.x;
	mad.lo.s32 	%r1, %r544, %r545, %r546;
	setp.ge.s32 	%p1, %r1, %r543;
	@%p1 bra 	$L__BB1_117;
	add.u64 	%rd1, %SPL, 0;
	// begin inline asm
	mov.u64 	%rd11, %clock64;
	// end inline asm
	cvt.s64.s32 	%rd2, %r1;
	cvt.u32.u64 	%r547, %rd11;
	xor.b32  	%r548, %r547, -1429050551;
	mul.lo.s32 	%r549, %r548, 1099087573;
	{ .reg .b32 tmp; mov.b64 {tmp, %r550}, %rd11; }
	xor.b32  	%r551, %r550, -136515619;
	mul.lo.s32 	%r552, %r551, -1703105765;
	add.s32 	%r553, %r549, %r552;
	add.s32 	%r2, %r553, 6615241;
	add.s32 	%r938, %r549, 123456789;
	st.local.v2.u32 	[%rd1], {%r2, %r938};
	xor.b32  	%r554, %r549, 362436069;
	add.s32 	%r555, %r552, 521288629;
	st.local.v2.u32 	[%rd1+8], {%r554, %r555};
	xor.b32  	%r556, %r552, 88675123;
	add.s32 	%r934, %r549, 5783321;
	st.local.v2.u32 	[%rd1+16], {%r556, %r934};
	setp.eq.s32 	%p2, %r1, 0;
	@%p2 bra 	$L__BB1_116;
	mov.b32 	%r921, 0;
	mov.u64 	%rd27, %rd2;
$L__BB1_3:
	mov.u64 	%rd3, %rd27;
	and.b64  	%rd4, %rd3, 3;
	setp.eq.s64 	%p3, %rd4, 0;
	@%p3 bra 	$L__BB1_115;
	mul.wide.u32 	%rd13, %r921, 3200;
	mov.u64 	%rd14, precalc_xorwow_matrix;
	add.s64 	%rd5, %rd14, %rd13;
	mov.b32 	%r934, 0;
	mov.u32 	%r935, %r934;
	mov.u32 	%r936, %r934;
	mov.u32 	%r937, %r934;
	mov.u32 	%r938, %r934;
	mov.u32 	%r927, %r934;
$L__BB1_5:
	mul.wide.u32 	%rd15, %r927, 4;
	add.s64 	%rd16, %rd1, %rd15;
	ld.local.u32 	%r14, [%rd16+4];
	shl.b32 	%r15, %r927, 5;
	mov.b32 	%r933, 0;
$L__BB1_6:
	.pragma "nounroll";
	shr.u32 	%r560, %r14, %r933;
	and.b32  	%r561, %r560, 1;
	setp.eq.b32 	%p4, %r561, 1;
	not.pred 	%p5, %p4;
	add.s32 	%r562, %r15, %r933;
	mul.lo.s32 	%r563, %r562, 5;
	mul.wide.u32 	%rd17, %r563, 4;
	add.s64 	%rd6, %rd5, %rd17;
	@%p5 bra 	$L__BB1_8;
	ld.global.u32 	%r564, [%rd6];
	xor.b32  	%r938, %r938, %r564;
	ld.global.u32 	%r565, [%rd6+4];
	xor.b32  	%r937, %r937, %r565;
	ld.global.u32 	%r566, [%rd6+8];
	xor.b32  	%r936, %r936, %r566;
	ld.global.u32 	%r567, [%rd6+12];
	xor.b32  	%r935, %r935, %r567;
	ld.global.u32 	%r568, [%rd6+16];
	xor.b32  	%r934, %r934, %r568;
$L__BB1_8:
	and.b32  	%r570, %r560, 2;
	setp.eq.s32 	%p6, %r570, 0;
	@%p6 bra 	$L__BB1_10;
	ld.global.u32 	%r571, [%rd6+20];
	xor.b32  	%r938, %r938, %r571;
	ld.global.u32 	%r572, [%rd6+24];
	xor.b32  	%r937, %r937, %r572;
	ld.global.u32 	%r573, [%rd6+28];
	xor.b32  	%r936, %r936, %r573;
	ld.global.u32 	%r574, [%rd6+32];
	xor.b32  	%r935, %r935, %r574;
	ld.global.u32 	%r575, [%rd6+36];
	xor.b32  	%r934, %r934, %r575;
$L__BB1_10:
	and.b32  	%r577, %r560, 4;
	setp.eq.s32 	%p7, %r577, 0;
	@%p7 bra 	$L__BB1_12;
	ld.global.u32 	%r578, [%rd6+40];
	xor.b32  	%r938, %r938, %r578;
	ld.global.u32 	%r579, [%rd6+44];
	xor.b32  	%r937, %r937, %r579;
	ld.global.u32 	%r580, [%rd6+48];
	xor.b32  	%r936, %r936, %r580;
	ld.global.u32 	%r581, [%rd6+52];
	xor.b32  	%r935, %r935, %r581;
	ld.global.u32 	%r582, [%rd6+56];
	xor.b32  	%r934, %r934, %r582;
$L__BB1_12:
	and.b32  	%r584, %r560, 8;
	setp.eq.s32 	%p8, %r584, 0;
	@%p8 bra 	$L__BB1_14;
	ld.global.u32 	%r585, [%rd6+60];
	xor.b32  	%r938, %r938, %r585;
	ld.global.u32 	%r586, [%rd6+64];
	xor.b32  	%r937, %r937, %r586;
	ld.global.u32 	%r587, [%rd6+68];
	xor.b32  	%r936, %r936, %r587;
	ld.global.u32 	%r588, [%rd6+72];
	xor.b32  	%r935, %r935, %r588;
	ld.global.u32 	%r589, [%rd6+76];
	xor.b32  	%r934, %r934, %r589;
$L__BB1_14:
	and.b32  	%r591, %r560, 16;
	setp.eq.s32 	%p9, %r591, 0;
	@%p9 bra 	$L__BB1_16;
	ld.global.u32 	%r592, [%rd6+80];
	xor.b32  	%r938, %r938, %r592;
	ld.global.u32 	%r593, [%rd6+84];
	xor.b32  	%r937, %r937, %r593;
	ld.global.u32 	%r594, [%rd6+88];
	xor.b32  	%r936, %r936, %r594;
	ld.global.u32 	%r595, [%rd6+92];
	xor.b32  	%r935, %r935, %r595;
	ld.global.u32 	%r596, [%rd6+96];
	xor.b32  	%r934, %r934, %r596;
$L__BB1_16:
	and.b32  	%r598, %r560, 32;
	setp.eq.s32 	%p10, %r598, 0;
	@%p10 bra 	$L__BB1_18;
	ld.global.u32 	%r599, [%rd6+100];
	xor.b32  	%r938, %r938, %r599;
	ld.global.u32 	%r600, [%rd6+104];
	xor.b32  	%r937, %r937, %r600;
	ld.global.u32 	%r601, [%rd6+108];
	xor.b32  	%r936, %r936, %r601;
	ld.global.u32 	%r602, [%rd6+112];
	xor.b32  	%r935, %r935, %r602;
	ld.global.u32 	%r603, [%rd6+116];
	xor.b32  	%r934, %r934, %r603;
$L__BB1_18:
	and.b32  	%r605, %r560, 64;
	setp.eq.s32 	%p11, %r605, 0;
	@%p11 bra 	$L__BB1_20;
	ld.global.u32 	%r606, [%rd6+120];
	xor.b32  	%r938, %r938, %r606;
	ld.global.u32 	%r607, [%rd6+124];
	xor.b32  	%r937, %r937, %r607;
	ld.global.u32 	%r608, [%rd6+128];
	xor.b32  	%r936, %r936, %r608;
	ld.global.u32 	%r609, [%rd6+132];
	xor.b32  	%r935, %r935, %r609;
	ld.global.u32 	%r610, [%rd6+136];
	xor.b32  	%r934, %r934, %r610;
$L__BB1_20:
	and.b32  	%r612, %r560, 128;
	setp.eq.s32 	%p12, %r612, 0;
	@%p12 bra 	$L__BB1_22;
	ld.global.u32 	%r613, [%rd6+140];
	xor.b32  	%r938, %r938, %r613;
	ld.global.u32 	%r614, [%rd6+144];
	xor.b32  	%r937, %r937, %r614;
	ld.global.u32 	%r615, [%rd6+148];
	xor.b32  	%r936, %r936, %r615;
	ld.global.u32 	%r616, [%rd6+152];
	xor.b32  	%r935, %r935, %r616;
	ld.global.u32 	%r617, [%rd6+156];
	xor.b32  	%r934, %r934, %r617;
$L__BB1_22:
	and.b32  	%r619, %r560, 256;
	setp.eq.s32 	%p13, %r619, 0;
	@%p13 bra 	$L__BB1_24;
	ld.global.u32 	%r620, [%rd6+160];
	xor.b32  	%r938, %r938, %r620;
	ld.global.u32 	%r621, [%rd6+164];
	xor.b32  	%r937, %r937, %r621;
	ld.global.u32 	%r622, [%rd6+168];
	xor.b32  	%r936, %r936, %r622;
	ld.global.u32 	%r623, [%rd6+172];
	xor.b32  	%r935, %r935, %r623;
	ld.global.u32 	%r624, [%rd6+176];
	xor.b32  	%r934, %r934, %r624;
$L__BB1_24:
	and.b32  	%r626, %r560, 512;
	setp.eq.s32 	%p14, %r626, 0;
	@%p14 bra 	$L__BB1_26;
	ld.global.u32 	%r627, [%rd6+180];
	xor.b32  	%r938, %r938, %r627;
	ld.global.u32 	%r628, [%rd6+184];
	xor.b32  	%r937, %r937, %r628;
	ld.global.u32 	%r629, [%rd6+188];
	xor.b32  	%r936, %r936, %r629;
	ld.global.u32 	%r630, [%rd6+192];
	xor.b32  	%r935, %r935, %r630;
	ld.global.u32 	%r631, [%rd6+196];
	xor.b32  	%r934, %r934, %r631;
$L__BB1_26:
	and.b32  	%r633, %r560, 1024;
	setp.eq.s32 	%p15, %r633, 0;
	@%p15 bra 	$L__BB1_28;
	ld.global.u32 	%r634, [%rd6+200];
	xor.b32  	%r938, %r938, %r634;
	ld.global.u32 	%r635, [%rd6+204];
	xor.b32  	%r937, %r937, %r635;
	ld.global.u32 	%r636, [%rd6+208];
	xor.b32  	%r936, %r936, %r636;
	ld.global.u32 	%r637, [%rd6+212];
	xor.b32  	%r935, %r935, %r637;
	ld.global.u32 	%r638, [%rd6+216];
	xor.b32  	%r934, %r934, %r638;
$L__BB1_28:
	and.b32  	%r640, %r560, 2048;
	setp.eq.s32 	%p16, %r640, 0;
	@%p16 bra 	$L__BB1_30;
	ld.global.u32 	%r641, [%rd6+220];
	xor.b32  	%r938, %r938, %r641;
	ld.global.u32 	%r642, [%rd6+224];
	xor.b32  	%r937, %r937, %r642;
	ld.global.u32 	%r643, [%rd6+228];
	xor.b32  	%r936, %r936, %r643;
	ld.global.u32 	%r644, [%rd6+232];
	xor.b32  	%r935, %r935, %r644;
	ld.global.u32 	%r645, [%rd6+236];
	xor.b32  	%r934, %r934, %r645;
$L__BB1_30:
	and.b32  	%r647, %r560, 4096;
	setp.eq.s32 	%p17, %r647, 0;
	@%p17 bra 	$L__BB1_32;
	ld.global.u32 	%r648, [%rd6+240];
	xor.b32  	%r938, %r938, %r648;
	ld.global.u32 	%r649, [%rd6+244];
	xor.b32  	%r937, %r937, %r649;
	ld.global.u32 	%r650, [%rd6+248];
	xor.b32  	%r936, %r936, %r650;
	ld.global.u32 	%r651, [%rd6+252];
	xor.b32  	%r935, %r935, %r651;
	ld.global.u32 	%r652, [%rd6+256];
	xor.b32  	%r934, %r934, %r652;
$L__BB1_32:
	and.b32  	%r654, %r560, 8192;
	setp.eq.s32 	%p18, %r654, 0;
	@%p18 bra 	$L__BB1_34;
	ld.global.u32 	%r655, [%rd6+260];
	xor.b32  	%r938, %r938, %r655;
	ld.global.u32 	%r656, [%rd6+264];
	xor.b32  	%r937, %r937, %r656;
	ld.global.u32 	%r657, [%rd6+268];
	xor.b32  	%r936, %r936, %r657;
	ld.global.u32 	%r658, [%rd6+272];
	xor.b32  	%r935, %r935, %r658;
	ld.global.u32 	%r659, [%rd6+276];
	xor.b32  	%r934, %r934, %r659;
$L__BB1_34:
	and.b32  	%r661, %r560, 16384;
	setp.eq.s32 	%p19, %r661, 0;
	@%p19 bra 	$L__BB1_36;
	ld.global.u32 	%r662, [%rd6+280];
	xor.b32  	%r938, %r938, %r662;
	ld.global.u32 	%r663, [%rd6+284];
	xor.b32  	%r937, %r937, %r663;
	ld.global.u32 	%r664, [%rd6+288];
	xor.b32  	%r936, %r936, %r664;
	ld.global.u32 	%r665, [%rd6+292];
	xor.b32  	%r935, %r935, %r665;
	ld.global.u32 	%r666, [%rd6+296];
	xor.b32  	%r934, %r934, %r666;
$L__BB1_36:
	and.b32  	%r668, %r560, 32768;
	setp.eq.s32 	%p20, %r668, 0;
	@%p20 bra 	$L__BB1_38;
	ld.global.u32 	%r669, [%rd6+300];
	xor.b32  	%r938, %r938, %r669;
	ld.global.u32 	%r670, [%rd6+304];
	xor.b32  	%r937, %r937, %r670;
	ld.global.u32 	%r671, [%rd6+308];
	xor.b32  	%r936, %r936, %r671;
	ld.global.u32 	%r672, [%rd6+312];
	xor.b32  	%r935, %r935, %r672;
	ld.global.u32 	%r673, [%rd6+316];
	xor.b32  	%r934, %r934, %r673;
$L__BB1_38:
	add.s32 	%r933, %r933, 16;
	setp.ne.s32 	%p21, %r933, 32;
	@%p21 bra 	$L__BB1_6;
	mad.lo.s32 	%r674, %r927, -31, %r15;
	add.s32 	%r927, %r674, 1;
	setp.ne.s32 	%p22, %r927, 5;
	@%p22 bra 	$L__BB1_5;
	st.local.u32 	[%rd1+4], %r938;
	st.local.v2.u32 	[%rd1+8], {%r937, %r936};
	st.local.v2.u32 	[%rd1+16], {%r935, %r934};
	setp.eq.s64 	%p23, %rd4, 1;
	@%p23 bra 	$L__BB1_115;
	mov.b32 	%r934, 0;
	mov.u32 	%r1027, %r934;
	mov.u32 	%r1028, %r934;
	mov.u32 	%r1029, %r934;
	mov.u32 	%r938, %r934;
	mov.u32 	%r1019, %r934;
$L__BB1_42:
	mul.wide.u32 	%rd18, %r1019, 4;
	add.s64 	%rd19, %rd1, %rd18;
	ld.local.u32 	%r190, [%rd19+4];
	shl.b32 	%r191, %r1019, 5;
	mov.b32 	%r1025, 0;
$L__BB1_43:
	.pragma "nounroll";
	shr.u32 	%r677, %r190, %r1025;
	and.b32  	%r678, %r677, 1;
	setp.eq.b32 	%p24, %r678, 1;
	not.pred 	%p25, %p24;
	add.s32 	%r679, %r191, %r1025;
	mul.lo.s32 	%r680, %r679, 5;
	mul.wide.u32 	%rd20, %r680, 4;
	add.s64 	%rd7, %rd5, %rd20;
	@%p25 bra 	$L__BB1_45;
	ld.global.u32 	%r681, [%rd7];
	xor.b32  	%r938, %r938, %r681;
	ld.global.u32 	%r682, [%rd7+4];
	xor.b32  	%r1029, %r1029, %r682;
	ld.global.u32 	%r683, [%rd7+8];
	xor.b32  	%r1028, %r1028, %r683;
	ld.global.u32 	%r684, [%rd7+12];
	xor.b32  	%r1027, %r1027, %r684;
	ld.global.u32 	%r685, [%rd7+16];
	xor.b32  	%r934, %r934, %r685;
$L__BB1_45:
	and.b32  	%r687, %r677, 2;
	setp.eq.s32 	%p26, %r687, 0;
	@%p26 bra 	$L__BB1_47;
	ld.global.u32 	%r688, [%rd7+20];
	xor.b32  	%r938, %r938, %r688;
	ld.global.u32 	%r689, [%rd7+24];
	xor.b32  	%r1029, %r1029, %r689;
	ld.global.u32 	%r690, [%rd7+28];
	xor.b32  	%r1028, %r1028, %r690;
	ld.global.u32 	%r691, [%rd7+32];
	xor.b32  	%r1027, %r1027, %r691;
	ld.global.u32 	%r692, [%rd7+36];
	xor.b32  	%r934, %r934, %r692;
$L__BB1_47:
	and.b32  	%r694, %r677, 4;
	setp.eq.s32 	%p27, %r694, 0;
	@%p27 bra 	$L__BB1_49;
	ld.global.u32 	%r695, [%rd7+40];
	xor.b32  	%r938, %r938, %r695;
	ld.global.u32 	%r696, [%rd7+44];
	xor.b32  	%r1029, %r1029, %r696;
	ld.global.u32 	%r697, [%rd7+48];
	xor.b32  	%r1028, %r1028, %r697;
	ld.global.u32 	%r698, [%rd7+52];
	xor.b32  	%r1027, %r1027, %r698;
	ld.global.u32 	%r699, [%rd7+56];
	xor.b32  	%r934, %r934, %r699;
$L__BB1_49:
	and.b32  	%r701, %r677, 8;
	setp.eq.s32 	%p28, %r701, 0;
	@%p28 bra 	$L__BB1_51;
	ld.global.u32 	%r702, [%rd7+60];
	xor.b32  	%r938, %r938, %r702;
	ld.global.u32 	%r703, [%rd7+64];
	xor.b32  	%r1029, %r1029, %r703;
	ld.global.u32 	%r704, [%rd7+68];
	xor.b32  	%r1028, %r1028, %r704;
	ld.global.u32 	%r705, [%rd7+72];
	xor.b32  	%r1027, %r1027, %r705;
	ld.global.u32 	%r706, [%rd7+76];
	xor.b32  	%r934, %r934, %r706;
$L__BB1_51:
	and.b32  	%r708, %r677, 16;
	setp.eq.s32 	%p29, %r708, 0;
	@%p29 bra 	$L__BB1_53;
	ld.global.u32 	%r709, [%rd7+80];
	xor.b32  	%r938, %r938, %r709;
	ld.global.u32 	%r710, [%rd7+84];
	xor.b32  	%r1029, %r1029, %r710;
	ld.global.u32 	%r711, [%rd7+88];
	xor.b32  	%r1028, %r1028, %r711;
	ld.global.u32 	%r712, [%rd7+92];
	xor.b32  	%r1027, %r1027, %r712;
	ld.global.u32 	%r713, [%rd7+96];
	xor.b32  	%r934, %r934, %r713;
$L__BB1_53:
	and.b32  	%r715, %r677, 32;
	setp.eq.s32 	%p30, %r715, 0;
	@%p30 bra 	$L__BB1_55;
	ld.global.u32 	%r716, [%rd7+100];
	xor.b32  	%r938, %r938, %r716;
	ld.global.u32 	%r717, [%rd7+104];
	xor.b32  	%r1029, %r1029, %r717;
	ld.global.u32 	%r718, [%rd7+108];
	xor.b32  	%r1028, %r1028, %r718;
	ld.global.u32 	%r719, [%rd7+112];
	xor.b32  	%r1027, %r1027, %r719;
	ld.global.u32 	%r720, [%rd7+116];
	xor.b32  	%r934, %r934, %r720;
$L__BB1_55:
	and.b32  	%r722, %r677, 64;
	setp.eq.s32 	%p31, %r722, 0;
	@%p31 bra 	$L__BB1_57;
	ld.global.u32 	%r723, [%rd7+120];
	xor.b32  	%r938, %r938, %r723;
	ld.global.u32 	%r724, [%rd7+124];
	xor.b32  	%r1029, %r1029, %r724;
	ld.global.u32 	%r725, [%rd7+128];
	xor.b32  	%r1028, %r1028, %r725;
	ld.global.u32 	%r726, [%rd7+132];
	xor.b32  	%r1027, %r1027, %r726;
	ld.global.u32 	%r727, [%rd7+136];
	xor.b32  	%r934, %r934, %r727;
$L__BB1_57:
	and.b32  	%r729, %r677, 128;
	setp.eq.s32 	%p32, %r729, 0;
	@%p32 bra 	$L__BB1_59;
	ld.global.u32 	%r730, [%rd7+140];
	xor.b32  	%r938, %r938, %r730;
	ld.global.u32 	%r731, [%rd7+144];
	xor.b32  	%r1029, %r1029, %r731;
	ld.global.u32 	%r732, [%rd7+148];
	xor.b32  	%r1028, %r1028, %r732;
	ld.global.u32 	%r733, [%rd7+152];
	xor.b32  	%r1027, %r1027, %r733;
	ld.global.u32 	%r734, [%rd7+156];
	xor.b32  	%r934, %r934, %r734;
$L__BB1_59:
	and.b32  	%r736, %r677, 256;
	setp.eq.s32 	%p33, %r736, 0;
	@%p33 bra 	$L__BB1_61;
	ld.global.u32 	%r737, [%rd7+160];
	xor.b32  	%r938, %r938, %r737;
	ld.global.u32 	%r738, [%rd7+164];
	xor.b32  	%r1029, %r1029, %r738;
	ld.global.u32 	%r739, [%rd7+168];
	xor.b32  	%r1028, %r1028, %r739;
	ld.global.u32 	%r740, [%rd7+172];
	xor.b32  	%r1027, %r1027, %r740;
	ld.global.u32 	%r741, [%rd7+176];
	xor.b32  	%r934, %r934, %r741;
$L__BB1_61:
	and.b32  	%r743, %r677, 512;
	setp.eq.s32 	%p34, %r743, 0;
	@%p34 bra 	$L__BB1_63;
	ld.global.u32 	%r744, [%rd7+180];
	xor.b32  	%r938, %r938, %r744;
	ld.global.u32 	%r745, [%rd7+184];
	xor.b32  	%r1029, %r1029, %r745;
	ld.global.u32 	%r746, [%rd7+188];
	xor.b32  	%r1028, %r1028, %r746;
	ld.global.u32 	%r747, [%rd7+192];
	xor.b32  	%r1027, %r1027, %r747;
	ld.global.u32 	%r748, [%rd7+196];
	xor.b32  	%r934, %r934, %r748;
$L__BB1_63:
	and.b32  	%r750, %r677, 1024;
	setp.eq.s32 	%p35, %r750, 0;
	@%p35 bra 	$L__BB1_65;
	ld.global.u32 	%r751, [%rd7+200];
	xor.b32  	%r938, %r938, %r751;
	ld.global.u32 	%r752, [%rd7+204];
	xor.b32  	%r1029, %r1029, %r752;
	ld.global.u32 	%r753, [%rd7+208];
	xor.b32  	%r1028, %r1028, %r753;
	ld.global.u32 	%r754, [%rd7+212];
	xor.b32  	%r1027, %r1027, %r754;
	ld.global.u32 	%r755, [%rd7+216];
	xor.b32  	%r934, %r934, %r755;
$L__BB1_65:
	and.b32  	%r757, %r677, 2048;
	setp.eq.s32 	%p36, %r757, 0;
	@%p36 bra 	$L__BB1_67;
	ld.global.u32 	%r758, [%rd7+220];
	xor.b32  	%r938, %r938, %r758;
	ld.global.u32 	%r759, [%rd7+224];
	xor.b32  	%r1029, %r1029, %r759;
	ld.global.u32 	%r760, [%rd7+228];
	xor.b32  	%r1028, %r1028, %r760;
	ld.global.u32 	%r761, [%rd7+232];
	xor.b32  	%r1027, %r1027, %r761;
	ld.global.u32 	%r762, [%rd7+236];
	xor.b32  	%r934, %r934, %r762;
$L__BB1_67:
	and.b32  	%r764, %r677, 4096;
	setp.eq.s32 	%p37, %r764, 0;
	@%p37 bra 	$L__BB1_69;
	ld.global.u32 	%r765, [%rd7+240];
	xor.b32  	%r938, %r938, %r765;
	ld.global.u32 	%r766, [%rd7+244];
	xor.b32  	%r1029, %r1029, %r766;
	ld.global.u32 	%r767, [%rd7+248];
	xor.b32  	%r1028, %r1028, %r767;
	ld.global.u32 	%r768, [%rd7+252];
	xor.b32  	%r1027, %r1027, %r768;
	ld.global.u32 	%r769, [%rd7+256];
	xor.b32  	%r934, %r934, %r769;
$L__BB1_69:
	and.b32  	%r771, %r677, 8192;
	setp.eq.s32 	%p38, %r771, 0;
	@%p38 bra 	$L__BB1_71;
	ld.global.u32 	%r772, [%rd7+260];
	xor.b32  	%r938, %r938, %r772;
	ld.global.u32 	%r773, [%rd7+264];
	xor.b32  	%r1029, %r1029, %r773;
	ld.global.u32 	%r774, [%rd7+268];
	xor.b32  	%r1028, %r1028, %r774;
	ld.global.u32 	%r775, [%rd7+272];
	xor.b32  	%r1027, %r1027, %r775;
	ld.global.u32 	%r776, [%rd7+276];
	xor.b32  	%r934, %r934, %r776;
$L__BB1_71:
	and.b32  	%r778, %r677, 16384;
	setp.eq.s32 	%p39, %r778, 0;
	@%p39 bra 	$L__BB1_73;
	ld.global.u32 	%r779, [%rd7+280];
	xor.b32  	%r938, %r938, %r779;
	ld.global.u32 	%r780, [%rd7+284];
	xor.b32  	%r1029, %r1029, %r780;
	ld.global.u32 	%r781, [%rd7+288];
	xor.b32  	%r1028, %r1028, %r781;
	ld.global.u32 	%r782, [%rd7+292];
	xor.b32  	%r1027, %r1027, %r782;
	ld.global.u32 	%r783, [%rd7+296];
	xor.b32  	%r934, %r934, %r783;
$L__BB1_73:
	and.b32  	%r785, %r677, 32768;
	setp.eq.s32 	%p40, %r785, 0;
	@%p40 bra 	$L__BB1_75;
	ld.global.u32 	%r786, [%rd7+300];
	xor.b32  	%r938, %r938, %r786;
	ld.global.u32 	%r787, [%rd7+304];
	xor.b32  	%r1029, %r1029, %r787;
	ld.global.u32 	%r788, [%rd7+308];
	xor.b32  	%r1028, %r1028, %r788;
	ld.global.u32 	%r789, [%rd7+312];
	xor.b32  	%r1027, %r1027, %r789;
	ld.global.u32 	%r790, [%rd7+316];
	xor.b32  	%r934, %r934, %r790;
$L__BB1_75:
	add.s32 	%r1025, %r1025, 16;
	setp.ne.s32 	%p41, %r1025, 32;
	@%p41 bra 	$L__BB1_43;
	mad.lo.s32 	%r791, %r1019, -31, %r191;
	add.s32 	%r1019, %r791, 1;
	setp.ne.s32 	%p42, %r1019, 5;
	@%p42 bra 	$L__BB1_42;
	st.local.u32 	[%rd1+4], %r938;
	st.local.v2.u32 	[%rd1+8], {%r1029, %r1028};
	st.local.v2.u32 	[%rd1+16], {%r1027, %r934};
	setp.ne.s64 	%p43, %rd4, 3;
	@%p43 bra 	$L__BB1_115;
	mov.b32 	%r934, 0;
	mov.u32 	%r1119, %r934;
	mov.u32 	%r1120, %r934;
	mov.u32 	%r1121, %r934;
	mov.u32 	%r938, %r934;
	mov.u32 	%r1111, %r934;
$L__BB1_79:
	mul.wide.u32 	%rd21, %r1111, 4;
	add.s64 	%rd22, %rd1, %rd21;
	ld.local.u32 	%r366, [%rd22+4];
	shl.b32 	%r367, %r1111, 5;
	mov.b32 	%r1117, 0;
$L__BB1_80:
	.pragma "nounroll";
	shr.u32 	%r794, %r366, %r1117;
	and.b32  	%r795, %r794, 1;
	setp.eq.b32 	%p44, %r795, 1;
	not.pred 	%p45, %p44;
	add.s32 	%r796, %r367, %r1117;
	mul.lo.s32 	%r797, %r796, 5;
	mul.wide.u32 	%rd23, %r797, 4;
	add.s64 	%rd8, %rd5, %rd23;
	@%p45 bra 	$L__BB1_82;
	ld.global.u32 	%r798, [%rd8];
	xor.b32  	%r938, %r938, %r798;
	ld.global.u32 	%r799, [%rd8+4];
	xor.b32  	%r1121, %r1121, %r799;
	ld.global.u32 	%r800, [%rd8+8];
	xor.b32  	%r1120, %r1120, %r800;
	ld.global.u32 	%r801, [%rd8+12];
	xor.b32  	%r1119, %r1119, %r801;
	ld.global.u32 	%r802, [%rd8+16];
	xor.b32  	%r934, %r934, %r802;
$L__BB1_82:
	and.b32  	%r804, %r794, 2;
	setp.eq.s32 	%p46, %r804, 0;
	@%p46 bra 	$L__BB1_84;
	ld.global.u32 	%r805, [%rd8+20];
	xor.b32  	%r938, %r938, %r805;
	ld.global.u32 	%r806, [%rd8+24];
	xor.b32  	%r1121, %r1121, %r806;
	ld.global.u32 	%r807, [%rd8+28];
	xor.b32  	%r1120, %r1120, %r807;
	ld.global.u32 	%r808, [%rd8+32];
	xor.b32  	%r1119, %r1119, %r808;
	ld.global.u32 	%r809, [%rd8+36];
	xor.b32  	%r934, %r934, %r809;
$L__BB1_84:
	and.b32  	%r811, %r794, 4;
	setp.eq.s32 	%p47, %r811, 0;
	@%p47 bra 	$L__BB1_86;
	ld.global.u32 	%r812, [%rd8+40];
	xor.b32  	%r938, %r938, %r812;
	ld.global.u32 	%r813, [%rd8+44];
	xor.b32  	%r1121, %r1121, %r813;
	ld.global.u32 	%r814, [%rd8+48];
	xor.b32  	%r1120, %r1120, %r814;
	ld.global.u32 	%r815, [%rd8+52];
	xor.b32  	%r1119, %r1119, %r815;
	ld.global.u32 	%r816, [%rd8+56];
	xor.b32  	%r934, %r934, %r816;
$L__BB1_86:
	and.b32  	%r818, %r794, 8;
	setp.eq.s32 	%p48, %r818, 0;
	@%p48 bra 	$L__BB1_88;
	ld.global.u32 	%r819, [%rd8+60];
	xor.b32  	%r938, %r938, %r819;
	ld.global.u32 	%r820, [%rd8+64];
	xor.b32  	%r1121, %r1121, %r820;
	ld.global.u32 	%r821, [%rd8+68];
	xor.b32  	%r1120, %r1120, %r821;
	ld.global.u32 	%r822, [%rd8+72];
	xor.b32  	%r1119, %r1119, %r822;
	ld.global.u32 	%r823, [%rd8+76];
	xor.b32  	%r934, %r934, %r823;
$L__BB1_88:
	and.b32  	%r825, %r794, 16;
	setp.eq.s32 	%p49, %r825, 0;
	@%p49 bra 	$L__BB1_90;
	ld.global.u32 	%r826, [%rd8+80];
	xor.b32  	%r938, %r938, %r826;
	ld.global.u32 	%r827, [%rd8+84];
	xor.b32  	%r1121, %r1121, %r827;
	ld.global.u32 	%r828, [%rd8+88];
	xor.b32  	%r1120, %r1120, %r828;
	ld.global.u32 	%r829, [%rd8+92];
	xor.b32  	%r1119, %r1119, %r829;
	ld.global.u32 	%r830, [%rd8+96];
	xor.b32  	%r934, %r934, %r830;
$L__BB1_90:
	and.b32  	%r832, %r794, 32;
	setp.eq.s32 	%p50, %r832, 0;
	@%p50 bra 	$L__BB1_92;
	ld.global.u32 	%r833, [%rd8+100];
	xor.b32  	%r938, %r938, %r833;
	ld.global.u32 	%r834, [%rd8+104];
	xor.b32  	%r1121, %r1121, %r834;
	ld.global.u32 	%r835, [%rd8+108];
	xor.b32  	%r1120, %r1120, %r835;
	ld.global.u32 	%r836, [%rd8+112];
	xor.b32  	%r1119, %r1119, %r836;
	ld.global.u32 	%r837, [%rd8+116];
	xor.b32  	%r934, %r934, %r837;
$L__BB1_92:
	and.b32  	%r839, %r794, 64;
	setp.eq.s32 	%p51, %r839, 0;
	@%p51 bra 	$L__BB1_94;
	ld.global.u32 	%r840, [%rd8+120];
	xor.b32  	%r938, %r938, %r840;
	ld.global.u32 	%r841, [%rd8+124];
	xor.b32  	%r1121, %r1121, %r841;
	ld.global.u32 	%r842, [%rd8+128];
	xor.b32  	%r1120, %r1120, %r842;
	ld.global.u32 	%r843, [%rd8+132];
	xor.b32  	%r1119, %r1119, %r843;
	ld.global.u32 	%r844, [%rd8+136];
	xor.b32  	%r934, %r934, %r844;
$L__BB1_94:
	and.b32  	%r846, %r794, 128;
	setp.eq.s32 	%p52, %r846, 0;
	@%p52 bra 	$L__BB1_96;
	ld.global.u32 	%r847, [%rd8+140];
	xor.b32  	%r938, %r938, %r847;
	ld.global.u32 	%r848, [%rd8+144];
	xor.b32  	%r1121, %r1121, %r848;
	ld.global.u32 	%r849, [%rd8+148];
	xor.b32  	%r1120, %r1120, %r849;
	ld.global.u32 	%r850, [%rd8+152];
	xor.b32  	%r1119, %r1119, %r850;
	ld.global.u32 	%r851, [%rd8+156];
	xor.b32  	%r934, %r934, %r851;
$L__BB1_96:
	and.b32  	%r853, %r794, 256;
	setp.eq.s32 	%p53, %r853, 0;
	@%p53 bra 	$L__BB1_98;
	ld.global.u32 	%r854, [%rd8+160];
	xor.b32  	%r938, %r938, %r854;
	ld.global.u32 	%r855, [%rd8+164];
	xor.b32  	%r1121, %r1121, %r855;
	ld.global.u32 	%r856, [%rd8+168];
	xor.b32  	%r1120, %r1120, %r856;
	ld.global.u32 	%r857, [%rd8+172];
	xor.b32  	%r1119, %r1119, %r857;
	ld.global.u32 	%r858, [%rd8+176];
	xor.b32  	%r934, %r934, %r858;
$L__BB1_98:
	and.b32  	%r860, %r794, 512;
	setp.eq.s32 	%p54, %r860, 0;
	@%p54 bra 	$L__BB1_100;
	ld.global.u32 	%r861, [%rd8+180];
	xor.b32  	%r938, %r938, %r861;
	ld.global.u32 	%r862, [%rd8+184];
	xor.b32  	%r1121, %r1121, %r862;
	ld.global.u32 	%r863, [%rd8+188];
	xor.b32  	%r1120, %r1120, %r863;
	ld.global.u32 	%r864, [%rd8+192];
	xor.b32  	%r1119, %r1119, %r864;
	ld.global.u32 	%r865, [%rd8+196];
	xor.b32  	%r934, %r934, %r865;
$L__BB1_100:
	and.b32  	%r867, %r794, 1024;
	setp.eq.s32 	%p55, %r867, 0;
	@%p55 bra 	$L__BB1_102;
	ld.global.u32 	%r868, [%rd8+200];
	xor.b32  	%r938, %r938, %r868;
	ld.global.u32 	%r869, [%rd8+204];
	xor.b32  	%r1121, %r1121, %r869;
	ld.global.u32 	%r870, [%rd8+208];
	xor.b32  	%r1120, %r1120, %r870;
	ld.global.u32 	%r871, [%rd8+212];
	xor.b32  	%r1119, %r1119, %r871;
	ld.global.u32 	%r872, [%rd8+216];
	xor.b32  	%r934, %r934, %r872;
$L__BB1_102:
	and.b32  	%r874, %r794, 2048;
	setp.eq.s32 	%p56, %r874, 0;
	@%p56 bra 	$L__BB1_104;
	ld.global.u32 	%r875, [%rd8+220];
	xor.b32  	%r938, %r938, %r875;
	ld.global.u32 	%r876, [%rd8+224];
	xor.b32  	%r1121, %r1121, %r876;
	ld.global.u32 	%r877, [%rd8+228];
	xor.b32  	%r1120, %r1120, %r877;
	ld.global.u32 	%r878, [%rd8+232];
	xor.b32  	%r1119, %r1119, %r878;
	ld.global.u32 	%r879, [%rd8+236];
	xor.b32  	%r934, %r934, %r879;
$L__BB1_104:
	and.b32  	%r881, %r794, 4096;
	setp.eq.s32 	%p57, %r881, 0;
	@%p57 bra 	$L__BB1_106;
	ld.global.u32 	%r882, [%rd8+240];
	xor.b32  	%r938, %r938, %r882;
	ld.global.u32 	%r883, [%rd8+244];
	xor.b32  	%r1121, %r1121, %r883;
	ld.global.u32 	%r884, [%rd8+248];
	xor.b32  	%r1120, %r1120, %r884;
	ld.global.u32 	%r885, [%rd8+252];
	xor.b32  	%r1119, %r1119, %r885;
	ld.global.u32 	%r886, [%rd8+256];
	xor.b32  	%r934, %r934, %r886;
$L__BB1_106:
	and.b32  	%r888, %r794, 8192;
	setp.eq.s32 	%p58, %r888, 0;
	@%p58 bra 	$L__BB1_108;
	ld.global.u32 	%r889, [%rd8+260];
	xor.b32  	%r938, %r938, %r889;
	ld.global.u32 	%r890, [%rd8+264];
	xor.b32  	%r1121, %r1121, %r890;
	ld.global.u32 	%r891, [%rd8+268];
	xor.b32  	%r1120, %r1120, %r891;
	ld.global.u32 	%r892, [%rd8+272];
	xor.b32  	%r1119, %r1119, %r892;
	ld.global.u32 	%r893, [%rd8+276];
	xor.b32  	%r934, %r934, %r893;
$L__BB1_108:
	and.b32  	%r895, %r794, 16384;
	setp.eq.s32 	%p59, %r895, 0;
	@%p59 bra 	$L__BB1_110;
	ld.global.u32 	%r896, [%rd8+280];
	xor.b32  	%r938, %r938, %r896;
	ld.global.u32 	%r897, [%rd8+284];
	xor.b32  	%r1121, %r1121, %r897;
	ld.global.u32 	%r898, [%rd8+288];
	xor.b32  	%r1120, %r1120, %r898;
	ld.global.u32 	%r899, [%rd8+292];
	xor.b32  	%r1119, %r1119, %r899;
	ld.global.u32 	%r900, [%rd8+296];
	xor.b32  	%r934, %r934, %r900;
$L__BB1_110:
	and.b32  	%r902, %r794, 32768;
	setp.eq.s32 	%p60, %r902, 0;
	@%p60 bra 	$L__BB1_112;
	ld.global.u32 	%r903, [%rd8+300];
	xor.b32  	%r938, %r938, %r903;
	ld.global.u32 	%r904, [%rd8+304];
	xor.b32  	%r1121, %r1121, %r904;
	ld.global.u32 	%r905, [%rd8+308];
	xor.b32  	%r1120, %r1120, %r905;
	ld.global.u32 	%r906, [%rd8+312];
	xor.b32  	%r1119, %r1119, %r906;
	ld.global.u32 	%r907, [%rd8+316];
	xor.b32  	%r934, %r934, %r907;
$L__BB1_112:
	add.s32 	%r1117, %r1117, 16;
	setp.ne.s32 	%p61, %r1117, 32;
	@%p61 bra 	$L__BB1_80;
	mad.lo.s32 	%r908, %r1111, -31, %r367;
	add.s32 	%r1111, %r908, 1;
	setp.ne.s32 	%p62, %r1111, 5;
	@%p62 bra 	$L__BB1_79;
	st.local.u32 	[%rd1+4], %r938;
	st.local.v2.u32 	[%rd1+8], {%r1121, %r1120};
	st.local.v2.u32 	[%rd1+16], {%r1119, %r934};
$L__BB1_115:
	shr.u64 	%rd27, %rd3, 2;
	add.s32 	%r921, %r921, 1;
	setp.gt.u64 	%p63, %rd3, 3;
	@%p63 bra 	$L__BB1_3;
$L__BB1_116:
	shr.u32 	%r909, %r938, 2;
	xor.b32  	%r910, %r909, %r938;
	shl.b32 	%r911, %r934, 4;
	shl.b32 	%r912, %r910, 1;
	xor.b32  	%r913, %r912, %r911;
	xor.b32  	%r914, %r913, %r910;
	xor.b32  	%r915, %r914, %r934;
	add.s32 	%r916, %r2, %r915;
	add.s32 	%r917, %r916, 362437;
	cvt.rn.f32.u32 	%f1, %r917;
	fma.rn.f32 	%f2, %f1, 0f2F800000, 0f2F000000;
	sub.s32 	%r918, %r542, %r541;
	cvt.rn.f32.s32 	%f3, %r918;
	cvt.rn.f32.s32 	%f4, %r541;
	fma.rn.f32 	%f5, %f2, %f3, %f4;
	cvta.to.global.u64 	%rd24, %rd10;
	shl.b64 	%rd25, %rd2, 2;
	add.s64 	%rd26, %rd24, %rd25;
	st.global.f32 	[%rd26], %f5;
$L__BB1_117:
	ret;

}
	// .globl	_Z14cuConstArrInitPfii
.visible .entry _Z14cuConstArrInitPfii(
	.param .u64 .ptr .align 1 _Z14cuConstArrInitPfii_param_0,
	.param .u32 _Z14cuConstArrInitPfii_param_1,
	.param .u32 _Z14cuConstArrInitPfii_param_2
)
{
	.reg .pred 	%p<2>;
	.reg .b32 	%r<7>;
	.reg .b32 	%f<2>;
	.reg .b64 	%rd<5>;

	ld.param.u64 	%rd1, [_Z14cuConstArrInitPfii_param_0];
	ld.param.u32 	%r3, [_Z14cuConstArrInitPfii_param_1];
	ld.param.u32 	%r2, [_Z14cuConstArrInitPfii_param_2];
	mov.u32 	%r4, %ctaid.x;
	mov.u32 	%r5, %ntid.x;
	mov.u32 	%r6, %tid.x;
	mad.lo.s32 	%r1, %r4, %r5, %r6;
	setp.ge.s32 	%p1, %r1, %r3;
	@%p1 bra 	$L__BB2_2;
	cvta.to.global.u64 	%rd2, %rd1;
	cvt.rn.f32.s32 	%f1, %r2;
	mul.wide.s32 	%rd3, %r1, 4;
	add.s64 	%rd4, %rd2, %rd3;
	st.global.f32 	[%rd4], %f1;
$L__BB2_2:
	ret;

}
	// .globl	_Z19checkEqualityKernelPfS_Pbi
.visible .entry _Z19checkEqualityKernelPfS_Pbi(
	.param .u64 .ptr .align 1 _Z19checkEqualityKernelPfS_Pbi_param_0,
	.param .u64 .ptr .align 1 _Z19checkEqualityKernelPfS_Pbi_param_1,
	.param .u64 .ptr .align 1 _Z19checkEqualityKernelPfS_Pbi_param_2,
	.param .u32 _Z19checkEqualityKernelPfS_Pbi_param_3
)
{
	.reg .pred 	%p<3>;
	.reg .b16 	%rs<2>;
	.reg .b32 	%r<6>;
	.reg .b32 	%f<5>;
	.reg .b64 	%rd<12>;
	.reg .b64 	%fd<2>;

	ld.param.u64 	%rd1, [_Z19checkEqualityKernelPfS_Pbi_param_0];
	ld.param.u64 	%rd2, [_Z19checkEqualityKernelPfS_Pbi_param_1];
	ld.param.u64 	%rd3, [_Z19checkEqualityKernelPfS_Pbi_param_2];
	ld.param.u32 	%r2, [_Z19checkEqualityKernelPfS_Pbi_param_3];
	mov.u32 	%r3, %ctaid.x;
	mov.u32 	%r4, %ntid.x;
	mov.u32 	%r5, %tid.x;
	mad.lo.s32 	%r1, %r3, %r4, %r5;
	setp.ge.s32 	%p1, %r1, %r2;
	@%p1 bra 	$L__BB3_2;
	cvta.to.global.u64 	%rd4, %rd1;
	cvta.to.global.u64 	%rd5, %rd2;
	cvta.to.global.u64 	%rd6, %rd3;
	cvt.s64.s32 	%rd7, %r1;
	mul.wide.s32 	%rd8, %r1, 4;
	add.s64 	%rd9, %rd4, %rd8;
	ld.global.f32 	%f1, [%rd9];
	add.s64 	%rd10, %rd5, %rd8;
	ld.global.f32 	%f2, [%rd10];
	sub.f32 	%f3, %f1, %f2;
	abs.f32 	%f4, %f3;
	cvt.f64.f32 	%fd1, %f4;
	setp.lt.f64 	%p2, %fd1, 0d3F847AE147AE147B;
	selp.u16 	%rs1, 1, 0, %p2;
	add.s64 	%rd11, %rd6, %rd7;
	st.global.u8 	[%rd11], %rs1;
$L__BB3_2:
	ret;

}
	// .globl	_Z12sgemm_kerneliiiffPfS_S_
.visible .entry _Z12sgemm_kerneliiiffPfS_S_(
	.param .u32 _Z12sgemm_kerneliiiffPfS_S__param_0,
	.param .u32 _Z12sgemm_kerneliiiffPfS_S__param_1,
	.param .u32 _Z12sgemm_kerneliiiffPfS_S__param_2,
	.param .f32 _Z12sgemm_kerneliiiffPfS_S__param_3,
	.param .f32 _Z12sgemm_kerneliiiffPfS_S__param_4,
	.param .u64 .ptr .align 1 _Z12sgemm_kerneliiiffPfS_S__param_5,
	.param .u64 .ptr .align 1 _Z12sgemm_kerneliiiffPfS_S__param_6,
	.param .u64 .ptr .align 1 _Z12sgemm_kerneliiiffPfS_S__param_7
)
{
	.reg .pred 	%p<3>;
	.reg .b32 	%r<36>;
	.reg .b32 	%f<329>;
	.reg .b64 	%rd<49>;
	// demoted variable
	.shared .align 4 .b8 _ZZ12sgemm_kerneliiiffPfS_S_E6aCache[4096];
	// demoted variable
	.shared .align 4 .b8 _ZZ12sgemm_kerneliiiffPfS_S_E6bCache[4096];
	ld.param.u32 	%r11, [_Z12sgemm_kerneliiiffPfS_S__param_1];
	ld.param.u32 	%r12, [_Z12sgemm_kerneliiiffPfS_S__param_2];
	ld.param.f32 	%f13, [_Z12sgemm_kerneliiiffPfS_S__param_3];
	ld.param.f32 	%f14, [_Z12sgemm_kerneliiiffPfS_S__param_4];
	ld.param.u64 	%rd16, [_Z12sgemm_kerneliiiffPfS_S__param_5];
	ld.param.u64 	%rd17, [_Z12sgemm_kerneliiiffPfS_S__param_6];
	mov.u32 	%r13, %tid.y;
	shl.b32 	%r1, %r13, 2;
	mov.u32 	%r2, %tid.x;
	mov.u32 	%r14, %ctaid.y;
	shl.b32 	%r15, %r14, 5;
	add.s32 	%r3, %r15, %r1;
	mov.u32 	%r16, %ctaid.x;
	shl.b32 	%r17, %r16, 5;
	add.s32 	%r4, %r17, %r2;
	setp.lt.s32 	%p1, %r12, 1;
	mov.f32 	%f325, 0f00000000;
	mov.f32 	%f326, %f325;
	mov.f32 	%f327, %f325;
	mov.f32 	%f328, %f325;
	@%p1 bra 	$L__BB4_3;
	cvta.to.global.u64 	%rd19, %rd17;
	mul.lo.s32 	%r19, %r3, %r12;
	add.s32 	%r20, %r19, %r12;
	add.s32 	%r21, %r20, %r12;
	add.s32 	%r22, %r21, %r12;
	shl.b32 	%r23, %r11, 5;
	shl.b32 	%r24, %r2, 2;
	mov.u32 	%r25, _ZZ12sgemm_kerneliiiffPfS_S_E6aCache;
	shl.b32 	%r26, %r2, 7;
	mov.u32 	%r27, _ZZ12sgemm_kerneliiiffPfS_S_E6bCache;
	add.s32 	%r5, %r27, %r26;
	shl.b32 	%r28, %r1, 7;
	add.s32 	%r8, %r25, %r28;
	add.s32 	%r6, %r8, %r24;
	mul.lo.s32 	%r29, %r1, %r11;
	shl.b32 	%r30, %r1, 2;
	add.s32 	%r7, %r5, %r30;
	mul.wide.u32 	%rd1, %r22, 4;
	mul.wide.u32 	%rd20, %r2, 4;
	cvta.to.global.u64 	%rd21, %rd16;
	add.s64 	%rd48, %rd21, %rd20;
	mul.wide.u32 	%rd3, %r21, 4;
	mul.wide.u32 	%rd4, %r20, 4;
	mul.wide.u32 	%rd5, %r19, 4;
	mul.wide.s32 	%rd22, %r11, 4;
	mul.wide.u32 	%rd23, %r4, 4;
	add.s64 	%rd24, %rd22, %rd23;
	add.s64 	%rd6, %rd19, %rd24;
	mul.wide.s32 	%rd47, %r29, 4;
	mul.wide.s32 	%rd8, %r23, 4;
	mul.wide.s32 	%rd25, %r11, 8;
	add.s64 	%rd26, %rd25, %rd23;
	add.s64 	%rd9, %rd19, %rd26;
	mul.wide.s32 	%rd27, %r11, 12;
	add.s64 	%rd28, %rd27, %rd23;
	add.s64 	%rd10, %rd19, %rd28;
	add.s64 	%rd11, %rd19, %rd23;
	mov.b32 	%r35, 0;
	mov.f32 	%f325, 0f00000000;
$L__BB4_2:
	bar.sync 	0;
	add.s64 	%rd29, %rd48, %rd5;
	ld.global.f32 	%f17, [%rd29];
	st.shared.f32 	[%r6], %f17;
	add.s64 	%rd30, %rd48, %rd4;
	ld.global.f32 	%f18, [%rd30];
	st.shared.f32 	[%r6+128], %f18;
	add.s64 	%rd31, %rd48, %rd3;
	ld.global.f32 	%f19, [%rd31];
	st.shared.f32 	[%r6+256], %f19;
	add.s64 	%rd32, %rd48, %rd1;
	ld.global.f32 	%f20, [%rd32];
	st.shared.f32 	[%r6+384], %f20;
	add.s64 	%rd33, %rd11, %rd47;
	ld.global.f32 	%f21, [%rd33];
	st.shared.f32 	[%r7], %f21;
	add.s64 	%rd34, %rd6, %rd47;
	ld.global.f32 	%f22, [%rd34];
	st.shared.f32 	[%r7+4], %f22;
	add.s64 	%rd35, %rd9, %rd47;
	ld.global.f32 	%f23, [%rd35];
	st.shared.f32 	[%r7+8], %f23;
	add.s64 	%rd36, %rd10, %rd47;
	ld.global.f32 	%f24, [%rd36];
	st.shared.f32 	[%r7+12], %f24;
	bar.sync 	0;
	ld.shared.f32 	%f25, [%r5];
	ld.shared.f32 	%f26, [%r8];
	fma.rn.f32 	%f27, %f26, %f25, %f328;
	ld.shared.f32 	%f28, [%r8+128];
	fma.rn.f32 	%f29, %f28, %f25, %f327;
	ld.shared.f32 	%f30, [%r8+256];
	fma.rn.f32 	%f31, %f30, %f25, %f326;
	ld.shared.f32 	%f32, [%r8+384];
	fma.rn.f32 	%f33, %f32, %f25, %f325;
	ld.shared.f32 	%f34, [%r5+4];
	ld.shared.f32 	%f35, [%r8+4];
	fma.rn.f32 	%f36, %f35, %f34, %f27;
	ld.shared.f32 	%f37, [%r8+132];
	fma.rn.f32 	%f38, %f37, %f34, %f29;
	ld.shared.f32 	%f39, [%r8+260];
	fma.rn.f32 	%f40, %f39, %f34, %f31;
	ld.shared.f32 	%f41, [%r8+388];
	fma.rn.f32 	%f42, %f41, %f34, %f33;
	ld.shared.f32 	%f43, [%r5+8];
	ld.shared.f32 	%f44, [%r8+8];
	fma.rn.f32 	%f45, %f44, %f43, %f36;
	ld.shared.f32 	%f46, [%r8+136];
	fma.rn.f32 	%f47, %f46, %f43, %f38;
	ld.shared.f32 	%f48, [%r8+264];
	fma.rn.f32 	%f49, %f48, %f43, %f40;
	ld.shared.f32 	%f50, [%r8+392];
	fma.rn.f32 	%f51, %f50, %f43, %f42;
	ld.shared.f32 	%f52, [%r5+12];
	ld.shared.f32 	%f53, [%r8+12];
	fma.rn.f32 	%f54, %f53, %f52, %f45;
	ld.shared.f32 	%f55, [%r8+140];
	fma.rn.f32 	%f56, %f55, %f52, %f47;
	ld.shared.f32 	%f57, [%r8+268];
	fma.rn.f32 	%f58, %f57, %f52, %f49;
	ld.shared.f32 	%f59, [%r8+396];
	fma.rn.f32 	%f60, %f59, %f52, %f51;
	ld.shared.f32 	%f61, [%r5+16];
	ld.shared.f32 	%f62, [%r8+16];
	fma.rn.f32 	%f63, %f62, %f61, %f54;
	ld.shared.f32 	%f64, [%r8+144];
	fma.rn.f32 	%f65, %f64, %f61, %f56;
	ld.shared.f32 	%f66, [%r8+272];
	fma.rn.f32 	%f67, %f66, %f61, %f58;
	ld.shared.f32 	%f68, [%r8+400];
	fma.rn.f32 	%f69, %f68, %f61, %f60;
	ld.shared.f32 	%f70, [%r5+20];
	ld.shared.f32 	%f71, [%r8+20];
	fma.rn.f32 	%f72, %f71, %f70, %f63;
	ld.shared.f32 	%f73, [%r8+148];
	fma.rn.f32 	%f74, %f73, %f70, %f65;
	ld.shared.f32 	%f75, [%r8+276];
	fma.rn.f32 	%f76, %f75, %f70, %f67;
	ld.shared.f32 	%f77, [%r8+404];
	fma.rn.f32 	%f78, %f77, %f70, %f69;
	ld.shared.f32 	%f79, [%r5+24];
	ld.shared.f32 	%f80, [%r8+24];
	fma.rn.f32 	%f81, %f80, %f79, %f72;
	ld.shared.f32 	%f82, [%r8+152];
	fma.rn.f32 	%f83, %f82, %f79, %f74;
	ld.shared.f32 	%f84, [%r8+280];
	fma.rn.f32 	%f85, %f84, %f79, %f76;
	ld.shared.f32 	%f86, [%r8+408];
	fma.rn.f32 	%f87, %f86, %f79, %f78;
	ld.shared.f32 	%f88, [%r5+28];
	ld.shared.f32 	%f89, [%r8+28];
	fma.rn.f32 	%f90, %f89, %f88, %f81;
	ld.shared.f32 	%f91, [%r8+156];
	fma.rn.f32 	%f92, %f91, %f88, %f83;
	ld.shared.f32 	%f93, [%r8+284];
	fma.rn.f32 	%f94, %f93, %f88, %f85;
	ld.shared.f32 	%f95, [%r8+412];
	fma.rn.f32 	%f96, %f95, %f88, %f87;
	ld.shared.f32 	%f97, [%r5+32];
	ld.shared.f32 	%f98, [%r8+32];
	fma.rn.f32 	%f99, %f98, %f97, %f90;
	ld.shared.f32 	%f100, [%r8+160];
	fma.rn.f32 	%f101, %f100, %f97, %f92;
	ld.shared.f32 	%f102, [%r8+288];
	fma.rn.f32 	%f103, %f102, %f97, %f94;
	ld.shared.f32 	%f104, [%r8+416];
	fma.rn.f32 	%f105, %f104, %f97, %f96;
	ld.shared.f32 	%f106, [%r5+36];
	ld.shared.f32 	%f107, [%r8+36];
	fma.rn.f32 	%f108, %f107, %f106, %f99;
	ld.shared.f32 	%f109, [%r8+164];
	fma.rn.f32 	%f110, %f109, %f106, %f101;
	ld.shared.f32 	%f111, [%r8+292];
	fma.rn.f32 	%f112, %f111, %f106, %f103;
	ld.shared.f32 	%f113, [%r8+420];
	fma.rn.f32 	%f114, %f113, %f106, %f105;
	ld.shared.f32 	%f115, [%r5+40];
	ld.shared.f32 	%f116, [%r8+40];
	fma.rn.f32 	%f117, %f116, %f115, %f108;
	ld.shared.f32 	%f118, [%r8+168];
	fma.rn.f32 	%f119, %f118, %f115, %f110;
	ld.shared.f32 	%f120, [%r8+296];
	fma.rn.f32 	%f121, %f120, %f115, %f112;
	ld.shared.f32 	%f122, [%r8+424];
	fma.rn.f32 	%f123, %f122, %f115, %f114;
	ld.shared.f32 	%f124, [%r5+44];
	ld.shared.f32 	%f125, [%r8+44];
	fma.rn.f32 	%f126, %f125, %f124, %f117;
	ld.shared.f32 	%f127, [%r8+172];
	fma.rn.f32 	%f128, %f127, %f124, %f119;
	ld.shared.f32 	%f129, [%r8+300];
	fma.rn.f32 	%f130, %f129, %f124, %f121;
	ld.shared.f32 	%f131, [%r8+428];
	fma.rn.f32 	%f132, %f131, %f124, %f123;
	ld.shared.f32 	%f133, [%r5+48];
	ld.shared.f32 	%f134, [%r8+48];
	fma.rn.f32 	%f135, %f134, %f133, %f126;
	ld.shared.f32 	%f136, [%r8+176];
	fma.rn.f32 	%f137, %f136, %f133, %f128;
	ld.shared.f32 	%f138, [%r8+304];
	fma.rn.f32 	%f139, %f138, %f133, %f130;
	ld.shared.f32 	%f140, [%r8+432];
	fma.rn.f32 	%f141, %f140, %f133, %f132;
	ld.shared.f32 	%f142, [%r5+52];
	ld.shared.f32 	%f143, [%r8+52];
	fma.rn.f32 	%f144, %f143, %f142, %f135;
	ld.shared.f32 	%f145, [%r8+180];
	fma.rn.f32 	%f146, %f145, %f142, %f137;
	ld.shared.f32 	%f147, [%r8+308];
	fma.rn.f32 	%f148, %f147, %f142, %f139;
	ld.shared.f32 	%f149, [%r8+436];
	fma.rn.f32 	%f150, %f149, %f142, %f141;
	ld.shared.f32 	%f151, [%r5+56];
	ld.shared.f32 	%f152, [%r8+56];
	fma.rn.f32 	%f153, %f152, %f151, %f144;
	ld.shared.f32 	%f154, [%r8+184];
	fma.rn.f32 	%f155, %f154, %f151, %f146;
	ld.shared.f32 	%f156, [%r8+312];
	fma.rn.f32 	%f157, %f156, %f151, %f148;
	ld.shared.f32 	%f158, [%r8+440];
	fma.rn.f32 	%f159, %f158, %f151, %f150;
	ld.shared.f32 	%f160, [%r5+60];
	ld.shared.f32 	%f161, [%r8+60];
	fma.rn.f32 	%f162, %f161, %f160, %f153;
	ld.shared.f32 	%f163, [%r8+188];
	fma.rn.f32 	%f164, %f163, %f160, %f155;
	ld.shared.f32 	%f165, [%r8+316];
	fma.rn.f32 	%f166, %f165, %f160, %f157;
	ld.shared.f32 	%f167, [%r8+444];
	fma.rn.f32 	%f168, %f167, %f160, %f159;
	ld.shared.f32 	%f169, [%r5+64];
	ld.shared.f32 	%f170, [%r8+64];
	fma.rn.f32 	%f171, %f170, %f169, %f162;
	ld.shared.f32 	%f172, [%r8+192];
	fma.rn.f32 	%f173, %f172, %f169, %f164;
	ld.shared.f32 	%f174, [%r8+320];
	fma.rn.f32 	%f175, %f174, %f169, %f166;
	ld.shared.f32 	%f176, [%r8+448];
	fma.rn.f32 	%f177, %f176, %f169, %f168;
	ld.shared.f32 	%f178, [%r5+68];
	ld.shared.f32 	%f179, [%r8+68];
	fma.rn.f32 	%f180, %f179, %f178, %f171;
	ld.shared.f32 	%f181, [%r8+196];
	fma.rn.f32 	%f182, %f181, %f178, %f173;
	ld.shared.f32 	%f183, [%r8+324];
	fma.rn.f32 	%f184, %f183, %f178, %f175;
	ld.shared.f32 	%f185, [%r8+452];
	fma.rn.f32 	%f186, %f185, %f178, %f177;
	ld.shared.f32 	%f187, [%r5+72];
	ld.shared.f32 	%f188, [%r8+72];
	fma.rn.f32 	%f189, %f188, %f187, %f180;
	ld.shared.f32 	%f190, [%r8+200];
	fma.rn.f32 	%f191, %f190, %f187, %f182;
	ld.shared.f32 	%f192, [%r8+328];
	fma.rn.f32 	%f193, %f192, %f187, %f184;
	ld.shared.f32 	%f194, [%r8+456];
	fma.rn.f32 	%f195, %f194, %f187, %f186;
	ld.shared.f32 	%f196, [%r5+76];
	ld.shared.f32 	%f197, [%r8+76];
	fma.rn.f32 	%f198, %f197, %f196, %f189;
	ld.shared.f32 	%f199, [%r8+204];
	fma.rn.f32 	%f200, %f199, %f196, %f191;
	ld.shared.f32 	%f201, [%r8+332];
	fma.rn.f32 	%f202, %f201, %f196, %f193;
	ld.shared.f32 	%f203, [%r8+460];
	fma.rn.f32 	%f204, %f203, %f196, %f195;
	ld.shared.f32 	%f205, [%r5+80];
	ld.shared.f32 	%f206, [%r8+80];
	fma.rn.f32 	%f207, %f206, %f205, %f198;
	ld.shared.f32 	%f208, [%r8+208];
	fma.rn.f32 	%f209, %f208, %f205, %f200;
	ld.shared.f32 	%f210, [%r8+336];
	fma.rn.f32 	%f211, %f210, %f205, %f202;
	ld.shared.f32 	%f212, [%r8+464];
	fma.rn.f32 	%f213, %f212, %f205, %f204;
	ld.shared.f32 	%f214, [%r5+84];
	ld.shared.f32 	%f215, [%r8+84];
	fma.rn.f32 	%f216, %f215, %f214, %f207;
	ld.shared.f32 	%f217, [%r8+212];
	fma.rn.f32 	%f218, %f217, %f214, %f209;
	ld.shared.f32 	%f219, [%r8+340];
	fma.rn.f32 	%f220, %f219, %f214, %f211;
	ld.shared.f32 	%f221, [%r8+468];
	fma.rn.f32 	%f222, %f221, %f214, %f213;
	ld.shared.f32 	%f223, [%r5+88];
	ld.shared.f32 	%f224, [%r8+88];
	fma.rn.f32 	%f225, %f224, %f223, %f216;
	ld.shared.f32 	%f226, [%r8+216];
	fma.rn.f32 	%f227, %f226, %f223, %f218;
	ld.shared.f32 	%f228, [%r8+344];
	fma.rn.f32 	%f229, %f228, %f223, %f220;
	ld.shared.f32 	%f230, [%r8+472];
	fma.rn.f32 	%f231, %f230, %f223, %f222;
	ld.shared.f32 	%f232, [%r5+92];
	ld.shared.f32 	%f233, [%r8+92];
	fma.rn.f32 	%f234, %f233, %f232, %f225;
	ld.shared.f32 	%f235, [%r8+220];
	fma.rn.f32 	%f236, %f235, %f232, %f227;
	ld.shared.f32 	%f237, [%r8+348];
	fma.rn.f32 	%f238, %f237, %f232, %f229;
	ld.shared.f32 	%f239, [%r8+476];
	fma.rn.f32 	%f240, %f239, %f232, %f231;
	ld.shared.f32 	%f241, [%r5+96];
	ld.shared.f32 	%f242, [%r8+96];
	fma.rn.f32 	%f243, %f242, %f241, %f234;
	ld.shared.f32 	%f244, [%r8+224];
	fma.rn.f32 	%f245, %f244, %f241, %f236;
	ld.shared.f32 	%f246, [%r8+352];
	fma.rn.f32 	%f247, %f246, %f241, %f238;
	ld.shared.f32 	%f248, [%r8+480];
	fma.rn.f32 	%f249, %f248, %f241, %f240;
	ld.shared.f32 	%f250, [%r5+100];
	ld.shared.f32 	%f251, [%r8+100];
	fma.rn.f32 	%f252, %f251, %f250, %f243;
	ld.shared.f32 	%f253, [%r8+228];
	fma.rn.f32 	%f254, %f253, %f250, %f245;
	ld.shared.f32 	%f255, [%r8+356];
	fma.rn.f32 	%f256, %f255, %f250, %f247;
	ld.shared.f32 	%f257, [%r8+484];
	fma.rn.f32 	%f258, %f257, %f250, %f249;
	ld.shared.f32 	%f259, [%r5+104];
	ld.shared.f32 	%f260, [%r8+104];
	fma.rn.f32 	%f261, %f260, %f259, %f252;
	ld.shared.f32 	%f262, [%r8+232];
	fma.rn.f32 	%f263, %f262, %f259, %f254;
	ld.shared.f32 	%f264, [%r8+360];
	fma.rn.f32 	%f265, %f264, %f259, %f256;
	ld.shared.f32 	%f266, [%r8+488];
	fma.rn.f32 	%f267, %f266, %f259, %f258;
	ld.shared.f32 	%f268, [%r5+108];
	ld.shared.f32 	%f269, [%r8+108];
	fma.rn.f32 	%f270, %f269, %f268, %f261;
	ld.shared.f32 	%f271, [%r8+236];
	fma.rn.f32 	%f272, %f271, %f268, %f263;
	ld.shared.f32 	%f273, [%r8+364];
	fma.rn.f32 	%f274, %f273, %f268, %f265;
	ld.shared.f32 	%f275, [%r8+492];
	fma.rn.f32 	%f276, %f275, %f268, %f267;
	ld.shared.f32 	%f277, [%r5+112];
	ld.shared.f32 	%f278, [%r8+112];
	fma.rn.f32 	%f279, %f278, %f277, %f270;
	ld.shared.f32 	%f280, [%r8+240];
	fma.rn.f32 	%f281, %f280, %f277, %f272;
	ld.shared.f32 	%f282, [%r8+368];
	fma.rn.f32 	%f283, %f282, %f277, %f274;
	ld.shared.f32 	%f284, [%r8+496];
	fma.rn.f32 	%f285, %f284, %f277, %f276;
	ld.shared.f32 	%f286, [%r5+116];
	ld.shared.f32 	%f287, [%r8+116];
	fma.rn.f32 	%f288, %f287, %f286, %f279;
	ld.shared.f32 	%f289, [%r8+244];
	fma.rn.f32 	%f290, %f289, %f286, %f281;
	ld.shared.f32 	%f291, [%r8+372];
	fma.rn.f32 	%f292, %f291, %f286, %f283;
	ld.shared.f32 	%f293, [%r8+500];
	fma.rn.f32 	%f294, %f293, %f286, %f285;
	ld.shared.f32 	%f295, [%r5+120];
	ld.shared.f32 	%f296, [%r8+120];
	fma.rn.f32 	%f297, %f296, %f295, %f288;
	ld.shared.f32 	%f298, [%r8+248];
	fma.rn.f32 	%f299, %f298, %f295, %f290;
	ld.shared.f32 	%f300, [%r8+376];
	fma.rn.f32 	%f301, %f300, %f295, %f292;
	ld.shared.f32 	%f302, [%r8+504];
	fma.rn.f32 	%f303, %f302, %f295, %f294;
	ld.shared.f32 	%f304, [%r5+124];
	ld.shared.f32 	%f305, [%r8+124];
	fma.rn.f32 	%f328, %f305, %f304, %f297;
	ld.shared.f32 	%f306, [%r8+252];
	fma.rn.f32 	%f327, %f306, %f304, %f299;
	ld.shared.f32 	%f307, [%r8+380];
	fma.rn.f32 	%f326, %f307, %f304, %f301;
	ld.shared.f32 	%f308, [%r8+508];
	fma.rn.f32 	%f325, %f308, %f304, %f303;
	add.s32 	%r35, %r35, 32;
	add.s64 	%rd48, %rd48, 128;
	add.s64 	%rd47, %rd47, %rd8;
	setp.lt.s32 	%p2, %r35, %r12;
	@%p2 bra 	$L__BB4_2;
$L__BB4_3:
	ld.param.u64 	%rd46, [_Z12sgemm_kerneliiiffPfS_S__param_7];
	bar.sync 	0;
	cvta.to.global.u64 	%rd37, %rd46;
	mad.lo.s32 	%r31, %r3, %r11, %r4;
	mul.wide.u32 	%rd38, %r31, 4;
	add.s64 	%rd39, %rd37, %rd38;
	ld.global.f32 	%f309, [%rd39];
	mul.f32 	%f310, %f14, %f309;
	fma.rn.f32 	%f311, %f13, %f328, %f310;
	st.global.f32 	[%rd39], %f311;
	add.s32 	%r32, %r31, %r11;
	mul.wide.u32 	%rd40, %r32, 4;
	add.s64 	%rd41, %rd37, %rd40;
	ld.global.f32 	%f312, [%rd41];
	mul.f32 	%f313, %f14, %f312;
	fma.rn.f32 	%f314, %f13, %f327, %f313;
	st.global.f32 	[%rd41], %f314;
	add.s32 	%r33, %r32, %r11;
	mul.wide.u32 	%rd42, %r33, 4;
	add.s64 	%rd43, %rd37, %rd42;
	ld.global.f32 	%f315, [%rd43];
	mul.f32 	%f316, %f14, %f315;
	fma.rn.f32 	%f317, %f13, %f326, %f316;
	st.global.f32 	[%rd43], %f317;
	add.s32 	%r34, %r33, %r11;
	mul.wide.u32 	%rd44, %r34, 4;
	add.s64 	%rd45, %rd37, %rd44;
	ld.global.f32 	%f318, [%rd45];
	mul.f32 	%f319, %f14, %f318;
	fma.rn.f32 	%f320, %f13, %f325, %f319;
	st.global.f32 	[%rd45], %f320;
	ret;

}


// ===== COMPILED SASS (sm_100) =====

	.target	sm_100

	.elftype	@"ET_EXEC"


//--------------------- .note.nv.tkinfo           --------------------------
	.section	.note.nv.tkinfo,"",@"SHT_NOTE"
	.sectionflags	@"SHF_NOTE_NV_TKINFO"
	.tkinfo
        /*0018*/ 	.word	0x00000002
        /*0030*/ 	.string	""
        /*0030*/ 	.string	"ptxas"
        /*0030*/ 	.string	"Cuda compilation tools, release 13.0, V13.0.88"
        /*0030*/ 	.string	"Build cuda_13.0.r13.0/compiler.36424714_0"
        /*0030*/ 	.string	"-arch sm_100 -m 64 "



//--------------------- .note.nv.cuinfo           --------------------------
	.section	.note.nv.cuinfo,"",@"SHT_NOTE"
	.sectionflags	@"SHF_NOTE_NV_CUINFO"
        /*0018*/ 	.short	0x0002
        /*001a*/ 	.short	0x0064
        /*001c*/ 	.short	0x0082
	.zero		2


//--------------------- .nv.info                  --------------------------
	.section	.nv.info,"",@"SHT_CUDA_INFO"
	.align	4


	//----- nvinfo : EIATTR_REGCOUNT
	.align		4
        /*0000*/ 	.byte	0x04, 0x2f
        /*0002*/ 	.short	(.L_11 - .L_10)
	.align		4
.L_10:
        /*0004*/ 	.word	index@(_Z9cudaHellov)
        /*0008*/ 	.word	0x00000018


	//----- nvinfo : EIATTR_FRAME_SIZE
	.align		4
.L_11:
        /*000c*/ 	.byte	0x04, 0x11
        /*000e*/ 	.short	(.L_13 - .L_12)
	.align		4
.L_12:
        /*0010*/ 	.word	index@(_Z9cudaHellov)
        /*0014*/ 	.word	0x00000000


	//----- nvinfo : EIATTR_REGCOUNT
	.align		4
.L_13:
        /*0018*/ 	.byte	0x04, 0x2f
        /*001a*/ 	.short	(.L_15 - .L_14)
	.align		4
.L_14:
        /*001c*/ 	.word	index@(_Z13cuRandArrInitPfiii)
        /*0020*/ 	.word	0x0000001f


	//----- nvinfo : EIATTR_FRAME_SIZE
	.align		4
.L_15:
        /*0024*/ 	.byte	0x04, 0x11
        /*0026*/ 	.short	(.L_17 - .L_16)
	.align		4
.L_16:
        /*0028*/ 	.word	index@(_Z13cuRandArrInitPfiii)
        /*002c*/ 	.word	0x00000030


	//----- nvinfo : EIATTR_REGCOUNT
	.align		4
.L_17:
        /*0030*/ 	.byte	0x04, 0x2f
        /*0032*/ 	.short	(.L_19 - .L_18)
	.align		4
.L_18:
        /*0034*/ 	.word	index@(_Z14cuConstArrInitPfii)
        /*0038*/ 	.word	0x00000008


	//----- nvinfo : EIATTR_FRAME_SIZE
	.align		4
.L_19:
        /*003c*/ 	.byte	0x04, 0x11
        /*003e*/ 	.short	(.L_21 - .L_20)
	.align		4
.L_20:
        /*0040*/ 	.word	index@(_Z14cuConstArrInitPfii)
        /*0044*/ 	.word	0x00000000


	//----- nvinfo : EIATTR_REGCOUNT
	.align		4
.L_21:
        /*0048*/ 	.byte	0x04, 0x2f
        /*004a*/ 	.short	(.L_23 - .L_22)
	.align		4
.L_22:
        /*004c*/ 	.word	index@(_Z19checkEqualityKernelPfS_Pbi)
        /*0050*/ 	.word	0x0000000c


	//----- nvinfo : EIATTR_FRAME_SIZE
	.align		4
.L_23:
        /*0054*/ 	.byte	0x04, 0x11
        /*0056*/ 	.short	(.L_25 - .L_24)
	.align		4
.L_24:
        /*0058*/ 	.word	index@(_Z19checkEqualityKernelPfS_Pbi)
        /*005c*/ 	.word	0x00000000


	//----- nvinfo : EIATTR_REGCOUNT
	.align		4
.L_25:
        /*0060*/ 	.byte	0x04, 0x2f
        /*0062*/ 	.short	(.L_27 - .L_26)
	.align		4
.L_26:
        /*0064*/ 	.word	index@(_Z12sgemm_kerneliiiffPfS_S_)
        /*0068*/ 	.word	0x00000040


	//----- nvinfo : EIATTR_FRAME_SIZE
	.align		4
.L_27:
        /*006c*/ 	.byte	0x04, 0x11
        /*006e*/ 	.short	(.L_29 - .L_28)
	.align		4
.L_28:
        /*0070*/ 	.word	index@(_Z12sgemm_kerneliiiffPfS_S_)
        /*0074*/ 	.word	0x00000000


	//----- nvinfo : EIATTR_MIN_STACK_SIZE
	.align		4
.L_29:
        /*0078*/ 	.byte	0x04, 0x12
        /*007a*/ 	.short	(.L_31 - .L_30)
	.align		4
.L_30:
        /*007c*/ 	.word	index@(_Z12sgemm_kerneliiiffPfS_S_)
        /*0080*/ 	.word	0x00000000


	//----- nvinfo : EIATTR_MIN_STACK_SIZE
	.align		4
.L_31:
        /*0084*/ 	.byte	0x04, 0x12
        /*0086*/ 	.short	(.L_33 - .L_32)
	.align		4
.L_32:
        /*0088*/ 	.word	index@(_Z19checkEqualityKernelPfS_Pbi)
        /*008c*/ 	.word	0x00000000


	//----- nvinfo : EIATTR_MIN_STACK_SIZE
	.align		4
.L_33:
        /*0090*/ 	.byte	0x04, 0x12
        /*0092*/ 	.short	(.L_35 - .L_34)
	.align		4
.L_34:
        /*0094*/ 	.word	index@(_Z14cuConstArrInitPfii)
        /*0098*/ 	.word	0x00000000


	//----- nvinfo : EIATTR_MIN_STACK_SIZE
	.align		4
.L_35:
        /*009c*/ 	.byte	0x04, 0x12
        /*009e*/ 	.short	(.L_37 - .L_36)
	.align		4
.L_36:
        /*00a0*/ 	.word	index@(_Z13cuRandArrInitPfiii)
        /*00a4*/ 	.word	0x00000030


	//----- nvinfo : EIATTR_MIN_STACK_SIZE
	.align		4
.L_37:
        /*00a8*/ 	.byte	0x04, 0x12
        /*00aa*/ 	.short	(.L_39 - .L_38)
	.align		4
.L_38:
        /*00ac*/ 	.word	index@(_Z9cudaHellov)
        /*00b0*/ 	.word	0x00000000
.L_39:


//--------------------- .nv.compat                --------------------------
	.section	.nv.compat,"",@"SHT_CUDA_COMPAT_INFO"
	.align	4
        /*0000*/ 	.byte	0x02, 0x09, 0x00, 0x00, 0x02, 0x02, 0x01, 0x00, 0x02, 0x05, 0x05, 0x00, 0x03, 0x07, 0x01, 0x01
        /*0010*/ 	.byte	0x02, 0x03, 0x00, 0x00, 0x02, 0x06, 0x01, 0x00, 0x04, 0x0b, 0x08, 0x00, 0x01, 0x00, 0x00, 0x00
        /*0020*/ 	.byte	0x00, 0x00, 0x00, 0x00


//--------------------- .nv.info._Z12sgemm_kerneliiiffPfS_S_ --------------------------
	.section	.nv.info._Z12sgemm_kerneliiiffPfS_S_,"",@"SHT_CUDA_INFO"
	.sectionflags	@""
	.align	4


	//----- nvinfo : EIATTR_CUDA_API_VERSION
	.align		4
        /*0000*/ 	.byte	0x04, 0x37
        /*0002*/ 	.short	(.L_41 - .L_40)
.L_40:
        /*0004*/ 	.word	0x00000082


	//----- nvinfo : EIATTR_KPARAM_INFO
	.align		4
.L_41:
        /*0008*/ 	.byte	0x04, 0x17
        /*000a*/ 	.short	(.L_43 - .L_42)
.L_42:
        /*000c*/ 	.word	0x00000000
        /*0010*/ 	.short	0x0007
        /*0012*/ 	.short	0x0028
        /*0014*/ 	.byte	0x00, 0xf5, 0x21, 0x00


	//----- nvinfo : EIATTR_KPARAM_INFO
	.align		4
.L_43:
        /*0018*/ 	.byte	0x04, 0x17
        /*001a*/ 	.short	(.L_45 - .L_44)
.L_44:
        /*001c*/ 	.word	0x00000000
        /*0020*/ 	.short	0x0006
        /*0022*/ 	.short	0x0020
        /*0024*/ 	.byte	0x00, 0xf5, 0x21, 0x00


	//----- nvinfo : EIATTR_KPARAM_INFO
	.align		4
.L_45:
        /*0028*/ 	.byte	0x04, 0x17
        /*002a*/ 	.short	(.L_47 - .L_46)
.L_46:
        /*002c*/ 	.word	0x00000000
        /*0030*/ 	.short	0x0005
        /*0032*/ 	.short	0x0018
        /*0034*/ 	.byte	0x00, 0xf5, 0x21, 0x00


	//----- nvinfo : EIATTR_KPARAM_INFO
	.align		4
.L_47:
        /*0038*/ 	.byte	0x04, 0x17
        /*003a*/ 	.short	(.L_49 - .L_48)
.L_48:
        /*003c*/ 	.word	0x00000000
        /*0040*/ 	.short	0x0004
        /*0042*/ 	.short	0x0010
        /*0044*/ 	.byte	0x00, 0xf0, 0x11, 0x00


	//----- nvinfo : EIATTR_KPARAM_INFO
	.align		4
.L_49:
        /*0048*/ 	.byte	0x04, 0x17
        /*004a*/ 	.short	(.L_51 - .L_50)
.L_50:
        /*004c*/ 	.word	0x00000000
        /*0050*/ 	.short	0x0003
        /*0052*/ 	.short	0x000c
        /*0054*/ 	.byte	0x00, 0xf0, 0x11, 0x00


	//----- nvinfo : EIATTR_KPARAM_INFO
	.align		4
.L_51:
        /*0058*/ 	.byte	0x04, 0x17
        /*005a*/ 	.short	(.L_53 - .L_52)
.L_52:
        /*005c*/ 	.word	0x00000000
        /*0060*/ 	.short	0x0002
        /*0062*/ 	.short	0x0008
        /*0064*/ 	.byte	0x00, 0xf0, 0x11, 0x00


	//----- nvinfo : EIATTR_KPARAM_INFO
	.align		4
.L_53:
        /*0068*/ 	.byte	0x04, 0x17
        /*006a*/ 	.short	(.L_55 - .L_54)
.L_54:
        /*006c*/ 	.word	0x00000000
        /*0070*/ 	.short	0x0001
        /*0072*/ 	.short	0x0004
        /*0074*/ 	.byte	0x00, 0xf0, 0x11, 0x00


	//----- nvinfo : EIATTR_KPARAM_INFO
	.align		4
.L_55:
        /*0078*/ 	.byte	0x04, 0x17
        /*007a*/ 	.short	(.L_57 - .L_56)
.L_56:
        /*007c*/ 	.word	0x00000000
        /*0080*/ 	.short	0x0000
        /*0082*/ 	.short	0x0000
        /*0084*/ 	.byte	0x00, 0xf0, 0x11, 0x00


	//----- nvinfo : EIATTR_SPARSE_MMA_MASK
	.align		4
.L_57:
        /*0088*/ 	.byte	0x03, 0x50
        /*008a*/ 	.short	0x0000


	//----- nvinfo : EIATTR_MAXREG_COUNT
	.align		4
        /*008c*/ 	.byte	0x03, 0x1b
        /*008e*/ 	.short	0x00ff


	//----- nvinfo : EIATTR_NUM_BARRIERS
	.align		4
        /*0090*/ 	.byte	0x02, 0x4c
        /*0092*/ 	.byte	0x01
	.zero		1


	//----- nvinfo : EIATTR_MERCURY_ISA_VERSION
	.align		4
        /*0094*/ 	.byte	0x03, 0x5f
        /*0096*/ 	.short	0x0101


	//----- nvinfo : EIATTR_VRC_CTA_INIT_COUNT
	.align		4
        /*0098*/ 	.byte	0x02, 0x4a
	.zero		1
	.zero		1


	//----- nvinfo : EIATTR_EXIT_INSTR_OFFSETS
	.align		4
        /*009c*/ 	.byte	0x04, 0x1c
        /*009e*/ 	.short	(.L_59 - .L_58)


	//   ....[0]....
.L_58:
        /*00a0*/ 	.word	0x00001180


	//----- nvinfo : EIATTR_CBANK_PARAM_SIZE
	.align		4
.L_59:
        /*00a4*/ 	.byte	0x03, 0x19
        /*00a6*/ 	.short	0x0030


	//----- nvinfo : EIATTR_PARAM_CBANK
	.align		4
        /*00a8*/ 	.byte	0x04, 0x0a
        /*00aa*/ 	.short	(.L_61 - .L_60)
	.align		4
.L_60:
        /*00ac*/ 	.word	index@(.nv.constant0._Z12sgemm_kerneliiiffPfS_S_)
        /*00b0*/ 	.short	0x0380
        /*00b2*/ 	.short	0x0030


	//----- nvinfo : EIATTR_SW_WAR
	.align		4
.L_61:
        /*00b4*/ 	.byte	0x04, 0x36
        /*00b6*/ 	.short	(.L_63 - .L_62)
.L_62:
        /*00b8*/ 	.word	0x00000008
.L_63:


//--------------------- .nv.info._Z19checkEqualityKernelPfS_Pbi --------------------------
	.section	.nv.info._Z19checkEqualityKernelPfS_Pbi,"",@"SHT_CUDA_INFO"
	.sectionflags	@""
	.align	4


	//----- nvinfo : EIATTR_CUDA_API_VERSION
	.align		4
        /*0000*/ 	.byte	0x04, 0x37
        /*0002*/ 	.short	(.L_65 - .L_64)
.L_64:
        /*0004*/ 	.word	0x00000082


	//----- nvinfo : EIATTR_KPARAM_INFO
	.align		4
.L_65:
        /*0008*/ 	.byte	0x04, 0x17
        /*000a*/ 	.short	(.L_67 - .L_66)
.L_66:
        /*000c*/ 	.word	0x00000000
        /*0010*/ 	.short	0x0003
        /*0012*/ 	.short	0x0018
        /*0014*/ 	.byte	0x00, 0xf0, 0x11, 0x00


	//----- nvinfo : EIATTR_KPARAM_INFO
	.align		4
.L_67:
        /*0018*/ 	.byte	0x04, 0x17
        /*001a*/ 	.short	(.L_69 - .L_68)
.L_68:
        /*001c*/ 	.word	0x00000000
        /*0020*/ 	.short	0x0002
        /*0022*/ 	.short	0x0010
        /*0024*/ 	.byte	0x00, 0xf5, 0x21, 0x00


	//----- nvinfo : EIATTR_KPARAM_INFO
	.align		4
.L_69:
        /*0028*/ 	.byte	0x04, 0x17
        /*002a*/ 	.short	(.L_71 - .L_70)
.L_70:
        /*002c*/ 	.word	0x00000000
        /*0030*/ 	.short	0x0001
        /*0032*/ 	.short	0x0008
        /*0034*/ 	.byte	0x00, 0xf5, 0x21, 0x00


	//----- nvinfo : EIATTR_KPARAM_INFO
	.align		4
.L_71:
        /*0038*/ 	.byte	0x04, 0x17
        /*003a*/ 	.short	(.L_73 - .L_72)
.L_72:
        /*003c*/ 	.word	0x00000000
        /*0040*/ 	.short	0x0000
        /*0042*/ 	.short	0x0000
        /*0044*/ 	.byte	0x00, 0xf5, 0x21, 0x00


	//----- nvinfo : EIATTR_SPARSE_MMA_MASK
	.align		4
.L_73:
        /*0048*/ 	.byte	0x03, 0x50
        /*004a*/ 	.short	0x0000


	//----- nvinfo : EIATTR_MAXREG_COUNT
	.align		4
        /*004c*/ 	.byte	0x03, 0x1b
        /*004e*/ 	.short	0x00ff


	//----- nvinfo : EIATTR_MERCURY_ISA_VERSION
	.align		4
        /*0050*/ 	.byte	0x03, 0x5f
        /*0052*/ 	.short	0x0101


	//----- nvinfo : EIATTR_VRC_CTA_INIT_COUNT
	.align		4
        /*0054*/ 	.byte	0x02, 0x4a
	.zero		1
	.zero		1


	//----- nvinfo : EIATTR_EXIT_INSTR_OFFSETS
	.align		4
        /*0058*/ 	.byte	0x04, 0x1c
        /*005a*/ 	.short	(.L_75 - .L_74)


	//   ....[0]....
.L_74:
        /*005c*/ 	.word	0x00000070


	//   ....[1]....
        /*0060*/ 	.word	0x00000190


	//----- nvinfo : EIATTR_CBANK_PARAM_SIZE
	.align		4
.L_75:
        /*0064*/ 	.byte	0x03, 0x19
        /*0066*/ 	.short	0x001c


	//----- nvinfo : EIATTR_PARAM_CBANK
	.align		4
        /*0068*/ 	.byte	0x04, 0x0a
        /*006a*/ 	.short	(.L_77 - .L_76)
	.align		4
.L_76:
        /*006c*/ 	.word	index@(.nv.constant0._Z19checkEqualityKernelPfS_Pbi)
        /*0070*/ 	.short	0x0380
        /*0072*/ 	.short	0x001c


	//----- nvinfo : EIATTR_SW_WAR
	.align		4
.L_77:
        /*0074*/ 	.byte	0x04, 0x36
        /*0076*/ 	.short	(.L_79 - .L_78)
.L_78:
        /*0078*/ 	.word	0x00000008
.L_79:


//--------------------- .nv.info._Z14cuConstArrInitPfii --------------------------
	.section	.nv.info._Z14cuConstArrInitPfii,"",@"SHT_CUDA_INFO"
	.sectionflags	@""
	.align	4


	//----- nvinfo : EIATTR_CUDA_API_VERSION
	.align		4
        /*0000*/ 	.byte	0x04, 0x37
        /*0002*/ 	.short	(.L_81 - .L_80)
.L_80:
        /*0004*/ 	.word	0x00000082


	//----- nvinfo : EIATTR_KPARAM_INFO
	.align		4
.L_81:
        /*0008*/ 	.byte	0x04, 0x17
        /*000a*/ 	.short	(.L_83 - .L_82)
.L_82:
        /*000c*/ 	.word	0x00000000
        /*0010*/ 	.short	0x0002
        /*0012*/ 	.short	0x000c
        /*0014*/ 	.byte	0x00, 0xf0, 0x11, 0x00


	//----- nvinfo : EIATTR_KPARAM_INFO
	.align		4
.L_83:
        /*0018*/ 	.byte	0x04, 0x17
        /*001a*/ 	.short	(.L_85 - .L_84)
.L_84:
        /*001c*/ 	.word	0x00000000
        /*0020*/ 	.short	0x0001
        /*0022*/ 	.short	0x0008
        /*0024*/ 	.byte	0x00, 0xf0, 0x11, 0x00


	//----- nvinfo : EIATTR_KPARAM_INFO
	.align		4
.L_85:
        /*0028*/ 	.byte	0x04, 0x17
        /*002a*/ 	.short	(.L_87 - .L_86)
.L_86:
        /*002c*/ 	.word	0x00000000
        /*0030*/ 	.short	0x0000
        /*0032*/ 	.short	0x0000
        /*0034*/ 	.byte	0x00, 0xf5, 0x21, 0x00


	//----- nvinfo : EIATTR_SPARSE_MMA_MASK
	.align		4
.L_87:
        /*0038*/ 	.byte	0x03, 0x50
        /*003a*/ 	.short	0x0000


	//----- nvinfo : EIATTR_MAXREG_COUNT
	.align		4
        /*003c*/ 	.byte	0x03, 0x1b
        /*003e*/ 	.short	0x00ff


	//----- nvinfo : EIATTR_MERCURY_ISA_VERSION
	.align		4
        /*0040*/ 	.byte	0x03, 0x5f
        /*0042*/ 	.short	0x0101


	//----- nvinfo : EIATTR_VRC_CTA_INIT_COUNT
	.align		4
        /*0044*/ 	.byte	0x02, 0x4a
	.zero		1
	.zero		1


	//----- nvinfo : EIATTR_EXIT_INSTR_OFFSETS
	.align		4
        /*0048*/ 	.byte	0x04, 0x1c
        /*004a*/ 	.short	(.L_89 - .L_88)


	//   ....[0]....
.L_88:
        /*004c*/ 	.word	0x00000070


	//   ....[1]....
        /*0050*/ 	.word	0x000000e0


	//----- nvinfo : EIATTR_CBANK_PARAM_SIZE
	.align		4
.L_89:
        /*0054*/ 	.byte	0x03, 0x19
        /*0056*/ 	.short	0x0010


	//----- nvinfo : EIATTR_PARAM_CBANK
	.align		4
        /*0058*/ 	.byte	0x04, 0x0a
        /*005a*/ 	.short	(.L_91 - .L_90)
	.align		4
.L_90:
        /*005c*/ 	.word	index@(.nv.constant0._Z14cuConstArrInitPfii)
        /*0060*/ 	.short	0x0380
        /*0062*/ 	.short	0x0010


	//----- nvinfo : EIATTR_SW_WAR
	.align		4
.L_91:
        /*0064*/ 	.byte	0x04, 0x36
        /*0066*/ 	.short	(.L_93 - .L_92)
.L_92:
        /*0068*/ 	.word	0x00000008
.L_93:


//--------------------- .nv.info._Z13cuRandArrInitPfiii --------------------------
	.section	.nv.info._Z13cuRandArrInitPfiii,"",@"SHT_CUDA_INFO"
	.sectionflags	@""
	.align	4


	//----- nvinfo : EIATTR_CUDA_API_VERSION
	.align		4
        /*0000*/ 	.byte	0x04, 0x37
        /*0002*/ 	.short	(.L_95 - .L_94)
.L_94:
        /*0004*/ 	.word	0x00000082


	//----- nvinfo : EIATTR_KPARAM_INFO
	.align		4
.L_95:
        /*0008*/ 	.byte	0x04, 0x17
        /*000a*/ 	.short	(.L_97 - .L_96)
.L_96:
        /*000c*/ 	.word	0x00000000
        /*0010*/ 	.short	0x0003
        /*0012*/ 	.short	0x0010
        /*0014*/ 	.byte	0x00, 0xf0, 0x11, 0x00


	//----- nvinfo : EIATTR_KPARAM_INFO
	.align		4
.L_97:
        /*0018*/ 	.byte	0x04, 0x17
        /*001a*/ 	.short	(.L_99 - .L_98)
.L_98:
        /*001c*/ 	.word	0x00000000
        /*0020*/ 	.short	0x0002
        /*0022*/ 	.short	0x000c
        /*0024*/ 	.byte	0x00, 0xf0, 0x11, 0x00


	//----- nvinfo : EIATTR_KPARAM_INFO
	.align		4
.L_99:
        /*0028*/ 	.byte	0x04, 0x17
        /*002a*/ 	.short	(.L_101 - .L_100)
.L_100:
        /*002c*/ 	.word	0x00000000
        /*0030*/ 	.short	0x0001
        /*0032*/ 	.short	0x0008
        /*0034*/ 	.byte	0x00, 0xf0, 0x11, 0x00


	//----- nvinfo : EIATTR_KPARAM_INFO
	.align		4
.L_101:
        /*0038*/ 	.byte	0x04, 0x17
        /*003a*/ 	.short	(.L_103 - .L_102)
.L_102:
        /*003c*/ 	.word	0x00000000
        /*0040*/ 	.short	0x0000
        /*0042*/ 	.short	0x0000
        /*0044*/ 	.byte	0x00, 0xf5, 0x21, 0x00


	//----- nvinfo : EIATTR_SPARSE_MMA_MASK
	.align		4
.L_103:
        /*0048*/ 	.byte	0x03, 0x50
        /*004a*/ 	.short	0x0000


	//----- nvinfo : EIATTR_MAXREG_COUNT
	.align		4
        /*004c*/ 	.byte	0x03, 0x1b
        /*004e*/ 	.short	0x00ff


	//----- nvinfo : EIATTR_MERCURY_ISA_VERSION
	.align		4
        /*0050*/ 	.byte	0x03, 0x5f
        /*0052*/ 	.short	0x0101


	//----- nvinfo : EIATTR_VRC_CTA_INIT_COUNT
	.align		4
        /*0054*/ 	.byte	0x02, 0x4a
	.zero		1
	.zero		1


	//----- nvinfo : EIATTR_EXIT_INSTR_OFFSETS
	.align		4
        /*0058*/ 	.byte	0x04, 0x1c
        /*005a*/ 	.short	(.L_105 - .L_104)


	//   ....[0]....
.L_104:
        /*005c*/ 	.word	0x00000080


	//   ....[1]....
        /*0060*/ 	.word	0x000027e0


	//----- nvinfo : EIATTR_CRS_STACK_SIZE
	.align		4
.L_105:
        /*0064*/ 	.byte	0x04, 0x1e
        /*0066*/ 	.short	(.L_107 - .L_106)
.L_106:
        /*0068*/ 	.word	0x00000000


	//----- nvinfo : EIATTR_CBANK_PARAM_SIZE
	.align		4
.L_107:
        /*006c*/ 	.byte	0x03, 0x19
        /*006e*/ 	.short	0x0014


	//----- nvinfo : EIATTR_PARAM_CBANK
	.align		4
        /*0070*/ 	.byte	0x04, 0x0a
        /*0072*/ 	.short	(.L_109 - .L_108)
	.align		4
.L_108:
        /*0074*/ 	.word	index@(.nv.constant0._Z13cuRandArrInitPfiii)
        /*0078*/ 	.short	0x0380
        /*007a*/ 	.short	0x0014


	//----- nvinfo : EIATTR_SW_WAR
	.align		4
.L_109:
        /*007c*/ 	.byte	0x04, 0x36
        /*007e*/ 	.short	(.L_111 - .L_110)
.L_110:
        /*0080*/ 	.word	0x00000008
.L_111:


//--------------------- .nv.info._Z9cudaHellov    --------------------------
	.section	.nv.info._Z9cudaHellov,"",@"SHT_CUDA_INFO"
	.sectionflags	@""
	.align	4


	//----- nvinfo : EIATTR_CUDA_API_VERSION
	.align		4
        /*0000*/ 	.byte	0x04, 0x37
        /*0002*/ 	.short	(.L_113 - .L_112)
.L_112:
        /*0004*/ 	.word	0x00000082


	//----- nvinfo : EIATTR_SPARSE_MMA_MASK
	.align		4
.L_113:
        /*0008*/ 	.byte	0x03, 0x50
        /*000a*/ 	.short	0x0000


	//----- nvinfo : EIATTR_MAXREG_COUNT
	.align		4
        /*000c*/ 	.byte	0x03, 0x1b
        /*000e*/ 	.short	0x00ff


	//----- nvinfo : EIATTR_EXTERNS
	.align		4
        /*0010*/ 	.byte	0x04, 0x0f
        /*0012*/ 	.short	(.L_115 - .L_114)


	//   ....[0]....
	.align		4
.L_114:
        /*0014*/ 	.word	index@(vprintf)


	//----- nvinfo : EIATTR_MERCURY_ISA_VERSION
	.align		4
.L_115:
        /*0018*/ 	.byte	0x03, 0x5f
        /*001a*/ 	.short	0x0101


	//----- nvinfo : EIATTR_VRC_CTA_INIT_COUNT
	.align		4
        /*001c*/ 	.byte	0x02, 0x4a
	.zero		1
	.zero		1


	//----- nvinfo : EIATTR_SYSCALL_OFFSETS
	.align		4
        /*0020*/ 	.byte	0x04, 0x46
        /*0022*/ 	.short	(.L_117 - .L_116)


	//   ....[0]....
.L_116:
        /*0024*/ 	.word	0x00000080


	//----- nvinfo : EIATTR_EXIT_INSTR_OFFSETS
	.align		4
.L_117:
        /*0028*/ 	.byte	0x04, 0x1c
        /*002a*/ 	.short	(.L_119 - .L_118)


	//   ....[0]....
.L_118:
        /*002c*/ 	.word	0x00000090


	//----- nvinfo : EIATTR_SW_WAR
	.align		4
.L_119:
        /*0030*/ 	.byte	0x04, 0x36
        /*0032*/ 	.short	(.L_121 - .L_120)
.L_120:
        /*0034*/ 	.word	0x00000008
.L_121:


//--------------------- .nv.callgraph             --------------------------
	.section	.nv.callgraph,"",@"SHT_CUDA_CALLGRAPH"
	.align	4
	.sectionentsize	8
	.align		4
        /*0000*/ 	.word	0x00000000
	.align		4
        /*0004*/ 	.word	0xffffffff
	.align		4
        /*0008*/ 	.word	index@(_Z9cudaHellov)
	.align		4
        /*000c*/ 	.word	index@(vprintf)
	.align		4
        /*0010*/ 	.word	0x00000000
	.align		4
        /*0014*/ 	.word	0xfffffffe
	.align		4
        /*0018*/ 	.word	0x00000000
	.align		4
        /*001c*/ 	.word	0xfffffffd
	.align		4
        /*0020*/ 	.word	0x00000000
	.align		4
        /*0024*/ 	.word	0xfffffffc


//--------------------- .nv.constant4             --------------------------
	.section	.nv.constant4,"a",@progbits
	.align	8
	.align		8
.nv.constant4:
        /*0000*/ 	.dword	precalc_xorwow_matrix
	.align		8
        /*0008*/ 	.dword	precalc_xorwow_offset_matrix
	.align		8
        /*0010*/ 	.dword	mrg32k3aM1
	.align		8
        /*0018*/ 	.dword	mrg32k3aM2
	.align		8
        /*0020*/ 	.dword	mrg32k3aM1SubSeq
	.align		8
        /*0028*/ 	.dword	mrg32k3aM2SubSeq
	.align		8
        /*0030*/ 	.dword	mrg32k3aM1Seq
	.align		8
        /*0038*/ 	.dword	mrg32k3aM2Seq
	.align		8
        /*0040*/ 	.dword	$str
	.align		8
        /*0048*/ 	.dword	vprintf


//--------------------- .nv.constant3             --------------------------
	.section	.nv.constant3,"a",@progbits
	.align	8
.nv.constant3:
	.type		__cr_lgamma_table,@object
	.size		__cr_lgamma_table,(.L_8 - __cr_lgamma_table)
__cr_lgamma_table:
        /*0000*/ 	.byte	0x00, 0x00, 0x00, 0x00, 0x00, 0x00, 0x00, 0x00, 0x00, 0x00, 0x00, 0x00, 0x00, 0x00, 0x00, 0x00
        /*0010*/ 	.byte	0xef, 0x39, 0xfa, 0xfe, 0x42, 0x2e, 0xe6, 0x3f, 0x02, 0x20, 0x2a, 0xfa, 0x0b, 0xab, 0xfc, 0x3f
        /*0020*/ 	.byte	0xf9, 0x2c, 0x92, 0x7c, 0xa7, 0x6c, 0x09, 0x40, 0xc9, 0x79, 0x44, 0x3c, 0x64, 0x26, 0x13, 0x40
        /*0030*/ 	.byte	0xca, 0x01, 0xcf, 0x3a, 0x27, 0x51, 0x1a, 0x40, 0x30, 0xcc, 0x2d, 0xf3, 0xe1, 0x0c, 0x21, 0x40
        /*0040*/ 	.byte	0x0d, 0xb7, 0xfc, 0x82, 0x8e, 0x35, 0x25, 0x40
.L_8:


//--------------------- .text._Z12sgemm_kerneliiiffPfS_S_ --------------------------
	.section	.text._Z12sgemm_kerneliiiffPfS_S_,"ax",@progbits
	.align	128
        .global         _Z12sgemm_kerneliiiffPfS_S_
        .type           _Z12sgemm_kerneliiiffPfS_S_,@function
        .size           _Z12sgemm_kerneliiiffPfS_S_,(.L_x_19 - _Z12sgemm_kerneliiiffPfS_S_)
        .other          _Z12sgemm_kerneliiiffPfS_S_,@"STO_CUDA_ENTRY STV_DEFAULT"
_Z12sgemm_kerneliiiffPfS_S_:
.text._Z12sgemm_kerneliiiffPfS_S_:
[----:B------:R-:W-:Y:S01]  /*0000*/  LDC R1, c[0x0][0x37c] ;  /* 0x0000df00ff017b82 */ /* 0x000fe20000000800 */
[----:B------:R-:W0:Y:S01]  /*0010*/  S2R R45, SR_TID.Y ;  /* 0x00000000002d7919 */ /* 0x000e220000002200 */
[----:B------:R-:W1:Y:S01]  /*0020*/  LDCU UR7, c[0x0][0x388] ;  /* 0x00007100ff0777ac */ /* 0x000e620008000800 */
[----:B------:R-:W-:Y:S01]  /*0030*/  HFMA2 R31, -RZ, RZ, 0, 0 ;  /* 0x00000000ff1f7431 */ /* 0x000fe200000001ff */
[----:B------:R-:W-:Y:S01]  /*0040*/  MOV R35, RZ ;  /* 0x000000ff00237202 */ /* 0x000fe20000000f00 */
[----:B------:R-:W2:Y:S01]  /*0050*/  S2R R46, SR_TID.X ;  /* 0x00000000002e7919 */ /* 0x000ea20000002100 */
[----:B------:R-:W-:Y:S01]  /*0060*/  HFMA2 R29, -RZ, RZ, 0, 0 ;  /* 0x00000000ff1d7431 */ /* 0x000fe200000001ff */
[----:B------:R-:W-:Y:S01]  /*0070*/  MOV R33, RZ ;  /* 0x000000ff00217202 */ /* 0x000fe20000000f00 */
[----:B------:R-:W3:Y:S01]  /*0080*/  LDCU.64 UR8, c[0x0][0x358] ;  /* 0x00006b00ff0877ac */ /* 0x000ee20008000a00 */
[----:B------:R-:W2:Y:S01]  /*0090*/  S2R R3, SR_CTAID.X ;  /* 0x0000000000037919 */ /* 0x000ea20000002500 */
[----:B------:R-:W4:Y:S01]  /*00a0*/  S2R R55, SR_CTAID.Y ;  /* 0x0000000000377919 */ /* 0x000f220000002600 */
[----:B-1----:R-:W-:Y:S01]  /*00b0*/  UISETP.GE.AND UP0, UPT, UR7, 0x1, UPT ;  /* 0x000000010700788c */ /* 0x002fe2000bf06270 */
[----:B0-----:R-:W-:-:S02]  /*00c0*/  SHF.L.U32 R10, R45, 0x2, RZ ;  /* 0x000000022d0a7819 */ /* 0x001fc400000006ff */
[----:B--2---:R-:W-:Y:S02]  /*00d0*/  LEA R54, R3, R46, 0x5 ;  /* 0x0000002e03367211 */ /* 0x004fe400078e28ff */
[----:B----4-:R-:W-:-:S04]  /*00e0*/  LEA R55, R55, R10, 0x5 ;  /* 0x0000000a37377211 */ /* 0x010fc800078e28ff */
[----:B---3--:R-:W-:Y:S05]  /*00f0*/  BRA.U !UP0, `(.L_x_0) ;  /* 0x0000000d08ac7547 */ /* 0x008fea000b800000 */
[----:B------:R-:W0:Y:S01]  /*0100*/  LDC R49, c[0x0][0x384] ;  /* 0x0000e100ff317b82 */ /* 0x000e220000000800 */
[----:B------:R-:W1:Y:S01]  /*0110*/  LDCU.64 UR4, c[0x0][0x3a0] ;  /* 0x00007400ff0477ac */ /* 0x000e620008000a00 */
[----:B------:R-:W-:Y:S01]  /*0120*/  IMAD.WIDE.U32 R2, R54, 0x4, RZ ;  /* 0x0000000436027825 */ /* 0x000fe200078e00ff */
[----:B------:R-:W-:-:S03]  /*0130*/  MOV R31, RZ ;  /* 0x000000ff001f7202 */ /* 0x000fc60000000f00 */
[----:B------:R-:W-:Y:S02]  /*0140*/  IMAD R53, R55, UR7, RZ ;  /* 0x0000000737357c24 */ /* 0x000fe4000f8e02ff */
[----:B------:R-:W2:Y:S03]  /*0150*/  S2UR UR6, SR_CgaCtaId ;  /* 0x00000000000679c3 */ /* 0x000ea60000008800 */
[----:B------:R-:W-:-:S04]  /*0160*/  IADD3 R52, PT, PT, R53, UR7, RZ ;  /* 0x0000000735347c10 */ /* 0x000fc8000fffe0ff */
[----:B------:R-:W-:Y:S01]  /*0170*/  IADD3 R51, PT, PT, R52, UR7, RZ ;  /* 0x0000000734337c10 */ /* 0x000fe2000fffe0ff */
[----:B------:R-:W3:Y:S01]  /*0180*/  LDC.64 R56, c[0x0][0x398] ;  /* 0x0000e600ff387b82 */ /* 0x000ee20000000a00 */
[----:B-1----:R-:W-:Y:S02]  /*0190*/  IADD3 R44, P2, PT, R2, UR4, RZ ;  /* 0x00000004022c7c10 */ /* 0x002fe4000ff5e0ff */
[----:B------:R-:W-:Y:S02]  /*01a0*/  IADD3 R50, PT, PT, R51, UR7, RZ ;  /* 0x0000000733327c10 */ /* 0x000fe4000fffe0ff */
[----:B------:R-:W-:Y:S01]  /*01b0*/  IADD3.X R43, PT, PT, R3, UR5, RZ, P2, !PT ;  /* 0x00000005032b7c10 */ /* 0x000fe200097fe4ff */
[----:B0-----:R-:W-:-:S04]  /*01c0*/  IMAD.WIDE R4, R49, 0x4, R2 ;  /* 0x0000000431047825 */ /* 0x001fc800078e0202 */
[----:B------:R-:W-:Y:S01]  /*01d0*/  IMAD.WIDE R6, R49, 0x8, R2 ;  /* 0x0000000831067825 */ /* 0x000fe200078e0202 */
[----:B------:R-:W-:-:S03]  /*01e0*/  IADD3 R0, P0, PT, R4, UR4, RZ ;  /* 0x0000000404007c10 */ /* 0x000fc6000ff1e0ff */
[----:B------:R-:W-:Y:S01]  /*01f0*/  IMAD.WIDE R8, R49, 0xc, R2 ;  /* 0x0000000c31087825 */ /* 0x000fe200078e0202 */
[----:B------:R-:W-:Y:S02]  /*0200*/  IADD3 R40, P1, PT, R6, UR4, RZ ;  /* 0x0000000406287c10 */ /* 0x000fe4000ff3e0ff */
[----:B------:R-:W-:Y:S01]  /*0210*/  IADD3.X R2, PT, PT, R5, UR5, RZ, P0, !PT ;  /* 0x0000000505027c10 */ /* 0x000fe200087fe4ff */
[----:B------:R-:W-:Y:S01]  /*0220*/  IMAD R10, R10, R49, RZ ;  /* 0x000000310a0a7224 */ /* 0x000fe200078e02ff */
[----:B------:R-:W-:Y:S01]  /*0230*/  IADD3 R42, P2, PT, R8, UR4, RZ ;  /* 0x00000004082a7c10 */ /* 0x000fe2000ff5e0ff */
[----:B------:R-:W-:Y:S01]  /*0240*/  UMOV UR4, 0x400 ;  /* 0x0000040000047882 */ /* 0x000fe20000000000 */
[----:B------:R-:W-:Y:S01]  /*0250*/  IADD3.X R3, PT, PT, R7, UR5, RZ, P1, !PT ;  /* 0x0000000507037c10 */ /* 0x000fe20008ffe4ff */
[----:B---3--:R-:W-:Y:S01]  /*0260*/  IMAD.WIDE.U32 R56, R46, 0x4, R56 ;  /* 0x000000042e387825 */ /* 0x008fe200078e0038 */
[----:B------:R-:W-:Y:S01]  /*0270*/  IADD3.X R41, PT, PT, R9, UR5, RZ, P2, !PT ;  /* 0x0000000509297c10 */ /* 0x000fe200097fe4ff */
[----:B------:R-:W-:Y:S01]  /*0280*/  UIADD3 UR5, UPT, UPT, UR4, 0x1000, URZ ;  /* 0x0000100004057890 */ /* 0x000fe2000fffe0ff */
[----:B------:R-:W-:Y:S01]  /*0290*/  SHF.L.U32 R49, R49, 0x5, RZ ;  /* 0x0000000531317819 */ /* 0x000fe200000006ff */
[----:B--2---:R-:W-:Y:S01]  /*02a0*/  ULEA UR4, UR6, UR4, 0x18 ;  /* 0x0000000406047291 */ /* 0x004fe2000f8ec0ff */
[----:B------:R-:W-:Y:S01]  /*02b0*/  IMAD.WIDE R58, R10, 0x4, RZ ;  /* 0x000000040a3a7825 */ /* 0x000fe200078e02ff */
[----:B------:R-:W-:-:S04]  /*02c0*/  ULEA UR5, UR6, UR5, 0x18 ;  /* 0x0000000506057291 */ /* 0x000fc8000f8ec0ff */
[C---:B------:R-:W-:Y:S01]  /*02d0*/  LEA R47, R45.reuse, UR4, 0x9 ;  /* 0x000000042d2f7c11 */ /* 0x040fe2000f8e48ff */
[----:B------:R-:W-:Y:S01]  /*02e0*/  UMOV UR4, URZ ;  /* 0x000000ff00047c82 */ /* 0x000fe20008000000 */
[C---:B------:R-:W-:Y:S02]  /*02f0*/  LEA R48, R46.reuse, UR5, 0x7 ;  /* 0x000000052e307c11 */ /* 0x040fe4000f8e38ff */
[----:B------:R-:W-:Y:S02]  /*0300*/  LEA R46, R46, R47, 0x2 ;  /* 0x0000002f2e2e7211 */ /* 0x000fe400078e10ff */
[----:B------:R-:W-:-:S07]  /*0310*/  LEA R45, R45, R48, 0x4 ;  /* 0x000000302d2d7211 */ /* 0x000fce00078e20ff */
.L_x_1:
[----:B------:R-:W-:Y:S01]  /*0320*/  BAR.SYNC.DEFER_BLOCKING 0x0 ;  /* 0x0000000000007b1d */ /* 0x000fe20000010000 */
[C---:B------:R-:W-:Y:S01]  /*0330*/  IADD3 R4, P2, PT, R58.reuse, R44, RZ ;  /* 0x0000002c3a047210 */ /* 0x040fe20007f5e0ff */
[--C-:B------:R-:W-:Y:S01]  /*0340*/  IMAD.WIDE.U32 R18, R53, 0x4, R56.reuse ;  /* 0x0000000435127825 */ /* 0x100fe200078e0038 */
[----:B------:R-:W-:Y:S02]  /*0350*/  IADD3 R10, P1, PT, R58, R0, RZ ;  /* 0x000000003a0a7210 */ /* 0x000fe40007f3e0ff */
[----:B------:R-:W-:Y:S01]  /*0360*/  IADD3.X R5, PT, PT, R59, R43, RZ, P2, !PT ;  /* 0x0000002b3b057210 */ /* 0x000fe200017fe4ff */
[--C-:B------:R-:W-:Y:S01]  /*0370*/  IMAD.WIDE.U32 R14, R52, 0x4, R56.reuse ;  /* 0x00000004340e7825 */ /* 0x100fe200078e0038 */
[C---:B------:R-:W-:Y:S02]  /*0380*/  IADD3 R8, P0, PT, R58.reuse, R40, RZ ;  /* 0x000000283a087210 */ /* 0x040fe40007f1e0ff */
[----:B------:R-:W-:Y:S01]  /*0390*/  IADD3 R16, P2, PT, R58, R42, RZ ;  /* 0x0000002a3a107210 */ /* 0x000fe20007f5e0ff */
[----:B------:R-:W-:Y:S01]  /*03a0*/  IMAD.WIDE.U32 R12, R51, 0x4, R56 ;  /* 0x00000004330c7825 */ /* 0x000fe200078e0038 */
[----:B------:R-:W-:-:S02]  /*03b0*/  IADD3.X R11, PT, PT, R59, R2, RZ, P1, !PT ;  /* 0x000000023b0b7210 */ /* 0x000fc40000ffe4ff */
[C---:B------:R-:W-:Y:S01]  /*03c0*/  IADD3.X R9, PT, PT, R59.reuse, R3, RZ, P0, !PT ;  /* 0x000000033b097210 */ /* 0x040fe200007fe4ff */
[----:B------:R-:W-:Y:S01]  /*03d0*/  IMAD.WIDE.U32 R6, R50, 0x4, R56 ;  /* 0x0000000432067825 */ /* 0x000fe200078e0038 */
[----:B------:R-:W-:Y:S01]  /*03e0*/  IADD3.X R17, PT, PT, R59, R41, RZ, P2, !PT ;  /* 0x000000293b117210 */ /* 0x000fe200017fe4ff */
[----:B------:R-:W2:Y:S04]  /*03f0*/  LDG.E R37, desc[UR8][R18.64] ;  /* 0x0000000812257981 */ /* 0x000ea8000c1e1900 */
[----:B------:R-:W3:Y:S04]  /*0400*/  LDG.E R39, desc[UR8][R14.64] ;  /* 0x000000080e277981 */ /* 0x000ee8000c1e1900 */
[----:B------:R-:W4:Y:S04]  /*0410*/  LDG.E R61, desc[UR8][R12.64] ;  /* 0x000000080c3d7981 */ /* 0x000f28000c1e1900 */
[----:B------:R-:W5:Y:S04]  /*0420*/  LDG.E R28, desc[UR8][R6.64] ;  /* 0x00000008061c7981 */ /* 0x000f68000c1e1900 */
[----:B------:R-:W5:Y:S04]  /*0430*/  LDG.E R24, desc[UR8][R4.64] ;  /* 0x0000000804187981 */ /* 0x000f68000c1e1900 */
[----:B------:R-:W5:Y:S04]  /*0440*/  LDG.E R25, desc[UR8][R10.64] ;  /* 0x000000080a197981 */ /* 0x000f68000c1e1900 */
[----:B------:R-:W5:Y:S04]  /*0450*/  LDG.E R26, desc[UR8][R8.64] ;  /* 0x00000008081a7981 */ /* 0x000f68000c1e1900 */
[----:B------:R-:W5:Y:S01]  /*0460*/  LDG.E R27, desc[UR8][R16.64] ;  /* 0x00000008101b7981 */ /* 0x000f62000c1e1900 */
[----:B------:R-:W-:Y:S01]  /*0470*/  UIADD3 UR4, UPT, UPT, UR4, 0x20, URZ ;  /* 0x0000002004047890 */ /* 0x000fe2000fffe0ff */
[----:B------:R-:W-:Y:S01]  /*0480*/  IADD3 R56, P0, PT, R56, 0x80, RZ ;  /* 0x0000008038387810 */ /* 0x000fe20007f1e0ff */
[----:B------:R-:W-:-:S02]  /*0490*/  IMAD.WIDE R58, R49, 0x4, R58 ;  /* 0x00000004313a7825 */ /* 0x000fc400078e023a */
[----:B------:R-:W-:Y:S01]  /*04a0*/  UISETP.GE.AND UP0, UPT, UR4, UR7, UPT ;  /* 0x000000070400728c */ /* 0x000fe2000bf06270 */
[----:B------:R-:W-:Y:S01]  /*04b0*/  IADD3.X R57, PT, PT, RZ, R57, RZ, P0, !PT ;  /* 0x00000039ff397210 */ /* 0x000fe200007fe4ff */
[----:B--2---:R-:W-:Y:S04]  /*04c0*/  STS [R46], R37 ;  /* 0x000000252e007388 */ /* 0x004fe80000000800 */
[----:B---3--:R-:W-:Y:S04]  /*04d0*/  STS [R46+0x80], R39 ;  /* 0x000080272e007388 */ /* 0x008fe80000000800 */
[----:B----4-:R-:W-:Y:S04]  /*04e0*/  STS [R46+0x100], R61 ;  /* 0x0001003d2e007388 */ /* 0x010fe80000000800 */
[----:B-----5:R-:W-:Y:S04]  /*04f0*/  STS [R46+0x180], R28 ;  /* 0x0001801c2e007388 */ /* 0x020fe80000000800 */
[----:B------:R-:W-:Y:S01]  /*0500*/  STS.128 [R45], R24 ;  /* 0x000000182d007388 */ /* 0x000fe20000000c00 */
[----:B------:R-:W-:Y:S06]  /*0510*/  BAR.SYNC.DEFER_BLOCKING 0x0 ;  /* 0x0000000000007b1d */ /* 0x000fec0000010000 */
[----:B------:R-:W-:Y:S04]  /*0520*/  LDS.128 R4, [R48] ;  /* 0x0000000030047984 */ /* 0x000fe80000000c00 */
[----:B------:R-:W0:Y:S04]  /*0530*/  LDS.128 R12, [R47] ;  /* 0x000000002f0c7984 */ /* 0x000e280000000c00 */
[----:B------:R-:W1:Y:S04]  /*0540*/  LDS.128 R20, [R47+0x80] ;  /* 0x000080002f147984 */ /* 0x000e680000000c00 */
[----:B------:R-:W2:Y:S04]  /*0550*/  LDS.128 R8, [R47+0x100] ;  /* 0x000100002f087984 */ /* 0x000ea80000000c00 */
[----:B------:R-:W3:Y:S04]  /*0560*/  LDS.128 R16, [R47+0x180] ;  /* 0x000180002f107984 */ /* 0x000ee80000000c00 */
[----:B------:R-:W-:Y:S04]  /*0570*/  LDS.128 R24, [R48+0x10] ;  /* 0x0000100030187984 */ /* 0x000fe80000000c00 */
[----:B------:R-:W4:Y:S01]  /*0580*/  LDS.128 R36, [R47+0x190] ;  /* 0x000190002f247984 */ /* 0x000f220000000c00 */
[----:B0-----:R-:W-:-:S04]  /*0590*/  FFMA R12, R4, R12, R33 ;  /* 0x0000000c040c7223 */ /* 0x001fc80000000021 */
[C---:B------:R-:W-:Y:S01]  /*05a0*/  FFMA R13, R5.reuse, R13, R12 ;  /* 0x0000000d050d7223 */ /* 0x040fe2000000000c */
[C---:B-1----:R-:W-:Y:S01]  /*05b0*/  FFMA R20, R4.reuse, R20, R29 ;  /* 0x0000001404147223 */ /* 0x042fe2000000001d */
[----:B--2---:R-:W-:Y:S02]  /*05c0*/  FFMA R8, R4, R8, R35 ;  /* 0x0000000804087223 */ /* 0x004fe40000000023 */
[----:B------:R-:W-:Y:S01]  /*05d0*/  FFMA R14, R6, R14, R13 ;  /* 0x0000000e060e7223 */ /* 0x000fe2000000000d */
[C---:B------:R-:W-:Y:S01]  /*05e0*/  FFMA R21, R5.reuse, R21, R20 ;  /* 0x0000001505157223 */ /* 0x040fe20000000014 */
[----:B------:R-:W0:Y:S01]  /*05f0*/  LDS.128 R32, [R47+0x110] ;  /* 0x000110002f207984 */ /* 0x000e220000000c00 */
[----:B---3--:R-:W-:Y:S01]  /*0600*/  FFMA R16, R4, R16, R31 ;  /* 0x0000001004107223 */ /* 0x008fe2000000001f */
[C---:B------:R-:W-:Y:S01]  /*0610*/  FFMA R9, R5.reuse, R9, R8 ;  /* 0x0000000905097223 */ /* 0x040fe20000000008 */
[C---:B------:R-:W-:Y:S01]  /*0620*/  FFMA R22, R6.reuse, R22, R21 ;  /* 0x0000001606167223 */ /* 0x040fe20000000015 */
[----:B------:R-:W1:Y:S01]  /*0630*/  LDS.128 R28, [R47+0x90] ;  /* 0x000090002f1c7984 */ /* 0x000e620000000c00 */
[----:B------:R-:W-:Y:S01]  /*0640*/  FFMA R17, R5, R17, R16 ;  /* 0x0000001105117223 */ /* 0x000fe20000000010 */
[C---:B------:R-:W-:Y:S01]  /*0650*/  FFMA R5, R7.reuse, R15, R14 ;  /* 0x0000000f07057223 */ /* 0x040fe2000000000e */
[C---:B------:R-:W-:Y:S01]  /*0660*/  FFMA R10, R6.reuse, R10, R9 ;  /* 0x0000000a060a7223 */ /* 0x040fe20000000009 */
[----:B------:R-:W2:Y:S01]  /*0670*/  LDS.128 R12, [R47+0x10] ;  /* 0x000010002f0c7984 */ /* 0x000ea20000000c00 */
[----:B------:R-:W-:Y:S01]  /*0680*/  FFMA R18, R6, R18, R17 ;  /* 0x0000001206127223 */ /* 0x000fe20000000011 */
[C---:B------:R-:W-:Y:S01]  /*0690*/  FFMA R23, R7.reuse, R23, R22 ;  /* 0x0000001707177223 */ /* 0x040fe20000000016 */
[----:B------:R-:W-:-:S02]  /*06a0*/  FFMA R11, R7, R11, R10 ;  /* 0x0000000b070b7223 */ /* 0x000fc4000000000a */
[----:B------:R-:W-:-:S04]  /*06b0*/  FFMA R19, R7, R19, R18 ;  /* 0x0000001307137223 */ /* 0x000fc80000000012 */
[----:B----4-:R-:W-:Y:S02]  /*06c0*/  FFMA R36, R24, R36, R19 ;  /* 0x0000002418247223 */ /* 0x010fe40000000013 */
[----:B------:R-:W-:Y:S02]  /*06d0*/  LDS.128 R16, [R47+0x1a0] ;  /* 0x0001a0002f107984 */ /* 0x000fe40000000c00 */
[----:B------:R-:W-:-:S04]  /*06e0*/  FFMA R37, R25, R37, R36 ;  /* 0x0000002519257223 */ /* 0x000fc80000000024 */
[----:B------:R-:W-:-:S04]  /*06f0*/  FFMA R38, R26, R38, R37 ;  /* 0x000000261a267223 */ /* 0x000fc80000000025 */
[----:B------:R-:W-:Y:S01]  /*0700*/  FFMA R39, R27, R39, R38 ;  /* 0x000000271b277223 */ /* 0x000fe20000000026 */
[C---:B0-----:R-:W-:Y:S02]  /*0710*/  FFMA R32, R24.reuse, R32, R11 ;  /* 0x0000002018207223 */ /* 0x041fe4000000000b */
[----:B------:R-:W0:Y:S01]  /*0720*/  LDS.128 R8, [R48+0x20] ;  /* 0x0000200030087984 */ /* 0x000e220000000c00 */
[C---:B-1----:R-:W-:Y:S01]  /*0730*/  FFMA R28, R24.reuse, R28, R23 ;  /* 0x0000001c181c7223 */ /* 0x042fe20000000017 */
[C---:B------:R-:W-:Y:S02]  /*0740*/  FFMA R33, R25.reuse, R33, R32 ;  /* 0x0000002119217223 */ /* 0x040fe40000000020 */
[----:B------:R-:W1:Y:S01]  /*0750*/  LDS.128 R20, [R47+0xa0] ;  /* 0x0000a0002f147984 */ /* 0x000e620000000c00 */
[----:B--2---:R-:W-:Y:S01]  /*0760*/  FFMA R12, R24, R12, R5 ;  /* 0x0000000c180c7223 */ /* 0x004fe20000000005 */
[C---:B------:R-:W-:Y:S02]  /*0770*/  FFMA R29, R25.reuse, R29, R28 ;  /* 0x0000001d191d7223 */ /* 0x040fe4000000001c */
[----:B------:R-:W2:Y:S01]  /*0780*/  LDS.128 R4, [R47+0x20] ;  /* 0x000020002f047984 */ /* 0x000ea20000000c00 */
[C---:B------:R-:W-:Y:S01]  /*0790*/  FFMA R34, R26.reuse, R34, R33 ;  /* 0x000000221a227223 */ /* 0x040fe20000000021 */
[----:B------:R-:W-:Y:S01]  /*07a0*/  FFMA R13, R25, R13, R12 ;  /* 0x0000000d190d7223 */ /* 0x000fe2000000000c */
[----:B------:R-:W-:-:S02]  /*07b0*/  FFMA R30, R26, R30, R29 ;  /* 0x0000001e1a1e7223 */ /* 0x000fc4000000001d */
[C---:B------:R-:W-:Y:S01]  /*07c0*/  FFMA R35, R27.reuse, R35, R34 ;  /* 0x000000231b237223 */ /* 0x040fe20000000022 */
[----:B------:R-:W-:Y:S01]  /*07d0*/  FFMA R14, R26, R14, R13 ;  /* 0x0000000e1a0e7223 */ /* 0x000fe2000000000d */
[----:B------:R-:W-:-:S03]  /*07e0*/  FFMA R31, R27, R31, R30 ;  /* 0x0000001f1b1f7223 */ /* 0x000fc6000000001e */
[----:B------:R-:W-:Y:S02]  /*07f0*/  FFMA R15, R27, R15, R14 ;  /* 0x0000000f1b0f7223 */ /* 0x000fe4000000000e */
[----:B------:R-:W-:Y:S01]  /*0800*/  LDS.128 R24, [R47+0x30] ;  /* 0x000030002f187984 */ /* 0x000fe20000000c00 */
[----:B0-----:R-:W-:-:S03]  /*0810*/  FFMA R16, R8, R16, R39 ;  /* 0x0000001008107223 */ /* 0x001fc60000000027 */
[----:B------:R-:W-:Y:S01]  /*0820*/  LDS.128 R36, [R47+0x1c0] ;  /* 0x0001c0002f247984 */ /* 0x000fe20000000c00 */
[C---:B-1----:R-:W-:Y:S01]  /*0830*/  FFMA R20, R8.reuse, R20, R31 ;  /* 0x0000001408147223 */ /* 0x042fe2000000001f */
[C---:B------:R-:W-:Y:S02]  /*0840*/  FFMA R17, R9.reuse, R17, R16 ;  /* 0x0000001109117223 */ /* 0x040fe40000000010 */
[----:B------:R-:W0:Y:S01]  /*0850*/  LDS.128 R28, [R48+0x30] ;  /* 0x00003000301c7984 */ /* 0x000e220000000c00 */
[----:B--2---:R-:W-:Y:S01]  /*0860*/  FFMA R4, R8, R4, R15 ;  /* 0x0000000408047223 */ /* 0x004fe2000000000f */
[C---:B------:R-:W-:Y:S02]  /*0870*/  FFMA R21, R9.reuse, R21, R20 ;  /* 0x0000001509157223 */ /* 0x040fe40000000014 */
[----:B------:R-:W1:Y:S01]  /*0880*/  LDS.128 R12, [R47+0x120] ;  /* 0x000120002f0c7984 */ /* 0x000e620000000c00 */
[C---:B------:R-:W-:Y:S01]  /*0890*/  FFMA R18, R10.reuse, R18, R17 ;  /* 0x000000120a127223 */ /* 0x040fe20000000011 */
[----:B------:R-:W-:Y:S01]  /*08a0*/  FFMA R5, R9, R5, R4 ;  /* 0x0000000509057223 */ /* 0x000fe20000000004 */
[----:B------:R-:W-:-:S02]  /*08b0*/  FFMA R22, R10, R22, R21 ;  /* 0x000000160a167223 */ /* 0x000fc40000000015 */
[----:B------:R-:W-:Y:S01]  /*08c0*/  FFMA R19, R11, R19, R18 ;  /* 0x000000130b137223 */ /* 0x000fe20000000012 */
[----:B------:R-:W-:-:S04]  /*08d0*/  FFMA R6, R10, R6, R5 ;  /* 0x000000060a067223 */ /* 0x000fc80000000005 */
[----:B------:R-:W-:Y:S02]  /*08e0*/  FFMA R33, R11, R7, R6 ;  /* 0x000000070b217223 */ /* 0x000fe40000000006 */
[----:B------:R-:W2:Y:S02]  /*08f0*/  LDS.128 R4, [R47+0xb0] ;  /* 0x0000b0002f047984 */ /* 0x000ea40000000c00 */
[----:B0-----:R-:W-:Y:S01]  /*0900*/  FFMA R24, R28, R24, R33 ;  /* 0x000000181c187223 */ /* 0x001fe20000000021 */
[----:B-1----:R-:W-:-:S03]  /*0910*/  FFMA R12, R8, R12, R35 ;  /* 0x0000000c080c7223 */ /* 0x002fc60000000023 */
[----:B------:R-:W-:Y:S01]  /*0920*/  FFMA R25, R29, R25, R24 ;  /* 0x000000191d197223 */ /* 0x000fe20000000018 */
[----:B------:R-:W0:Y:S01]  /*0930*/  LDS.128 R32, [R47+0x1b0] ;  /* 0x0001b0002f207984 */ /* 0x000e220000000c00 */
[----:B------:R-:W-:Y:S01]  /*0940*/  FFMA R13, R9, R13, R12 ;  /* 0x0000000d090d7223 */ /* 0x000fe2000000000c */
[----:B------:R-:W-:Y:S01]  /*0950*/  FFMA R9, R11, R23, R22 ;  /* 0x000000170b097223 */ /* 0x000fe20000000016 */
[----:B------:R-:W-:Y:S01]  /*0960*/  FFMA R26, R30, R26, R25 ;  /* 0x0000001a1e1a7223 */ /* 0x000fe20000000019 */
[----:B------:R-:W1:Y:S01]  /*0970*/  LDS.128 R20, [R47+0x130] ;  /* 0x000130002f147984 */ /* 0x000e620000000c00 */
[----:B------:R-:W-:Y:S02]  /*0980*/  FFMA R14, R10, R14, R13 ;  /* 0x0000000e0a0e7223 */ /* 0x000fe4000000000d */
[----:B------:R-:W-:Y:S01]  /*0990*/  FFMA R27, R31, R27, R26 ;  /* 0x0000001b1f1b7223 */ /* 0x000fe2000000001a */
[----:B--2---:R-:W-:Y:S01]  /*09a0*/  FFMA R4, R28, R4, R9 ;  /* 0x000000041c047223 */ /* 0x004fe20000000009 */
[----:B------:R-:W-:-:S02]  /*09b0*/  FFMA R17, R11, R15, R14 ;  /* 0x0000000f0b117223 */ /* 0x000fc4000000000e */
[----:B------:R-:W2:Y:S01]  /*09c0*/  LDS.128 R12, [R48+0x40] ;  /* 0x00004000300c7984 */ /* 0x000ea20000000c00 */
[----:B------:R-:W-:-:S03]  /*09d0*/  FFMA R5, R29, R5, R4 ;  /* 0x000000051d057223 */ /* 0x000fc60000000004 */
[----:B------:R-:W3:Y:S01]  /*09e0*/  LDS.128 R8, [R47+0x40] ;  /* 0x000040002f087984 */ /* 0x000ee20000000c00 */
[----:B------:R-:W-:-:S04]  /*09f0*/  FFMA R6, R30, R6, R5 ;  /* 0x000000061e067223 */ /* 0x000fc80000000005 */
[----:B------:R-:W-:Y:S01]  /*0a00*/  FFMA R7, R31, R7, R6 ;  /* 0x000000071f077223 */ /* 0x000fe20000000006 */
[----:B0-----:R-:W-:-:S04]  /*0a10*/  FFMA R32, R28, R32, R19 ;  /* 0x000000201c207223 */ /* 0x001fc80000000013 */
[C---:B------:R-:W-:Y:S01]  /*0a20*/  FFMA R33, R29.reuse, R33, R32 ;  /* 0x000000211d217223 */ /* 0x040fe20000000020 */
[----:B-1----:R-:W-:Y:S02]  /*0a30*/  FFMA R20, R28, R20, R17 ;  /* 0x000000141c147223 */ /* 0x002fe40000000011 */
[----:B------:R-:W0:Y:S01]  /*0a40*/  LDS.128 R16, [R47+0xc0] ;  /* 0x0000c0002f107984 */ /* 0x000e220000000c00 */
[----:B------:R-:W-:Y:S01]  /*0a50*/  FFMA R34, R30, R34, R33 ;  /* 0x000000221e227223 */ /* 0x000fe20000000021 */
[----:B------:R-:W-:-:S03]  /*0a60*/  FFMA R21, R29, R21, R20 ;  /* 0x000000151d157223 */ /* 0x000fc60000000014 */
[----:B------:R-:W-:Y:S01]  /*0a70*/  FFMA R35, R31, R35, R34 ;  /* 0x000000231f237223 */ /* 0x000fe20000000022 */
[----:B------:R-:W-:-:S03]  /*0a80*/  FFMA R22, R30, R22, R21 ;  /* 0x000000161e167223 */ /* 0x000fc60000000015 */
[C---:B--2---:R-:W-:Y:S01]  /*0a90*/  FFMA R36, R12.reuse, R36, R35 ;  /* 0x000000240c247223 */ /* 0x044fe20000000023 */
[----:B---3--:R-:W-:Y:S01]  /*0aa0*/  FFMA R8, R12, R8, R27 ;  /* 0x000000080c087223 */ /* 0x008fe2000000001b */
[----:B------:R-:W-:Y:S01]  /*0ab0*/  FFMA R23, R31, R23, R22 ;  /* 0x000000171f177223 */ /* 0x000fe20000000016 */
[----:B------:R-:W1:Y:S01]  /*0ac0*/  LDS.128 R24, [R47+0x140] ;  /* 0x000140002f187984 */ /* 0x000e620000000c00 */
[C---:B------:R-:W-:Y:S01]  /*0ad0*/  FFMA R37, R13.reuse, R37, R36 ;  /* 0x000000250d257223 */ /* 0x040fe20000000024 */
[----:B------:R-:W-:Y:S02]  /*0ae0*/  FFMA R9, R13, R9, R8 ;  /* 0x000000090d097223 */ /* 0x000fe40000000008 */
[----:B------:R-:W-:Y:S01]  /*0af0*/  LDS.128 R28, [R47+0x150] ;  /* 0x000150002f1c7984 */ /* 0x000fe20000000c00 */
[C---:B------:R-:W-:Y:S01]  /*0b00*/  FFMA R38, R14.reuse, R38, R37 ;  /* 0x000000260e267223 */ /* 0x040fe20000000025 */
[----:B------:R-:W-:-:S03]  /*0b10*/  FFMA R10, R14, R10, R9 ;  /* 0x0000000a0e0a7223 */ /* 0x000fc60000000009 */
[C---:B------:R-:W-:Y:S01]  /*0b20*/  FFMA R39, R15.reuse, R39, R38 ;  /* 0x000000270f277223 */ /* 0x040fe20000000026 */
[----:B------:R-:W-:Y:S02]  /*0b30*/  FFMA R33, R15, R11, R10 ;  /* 0x0000000b0f217223 */ /* 0x000fe4000000000a */
[----:B------:R-:W-:Y:S01]  /*0b40*/  LDS.128 R8, [R47+0x50] ;  /* 0x000050002f087984 */ /* 0x000fe20000000c00 */
[----:B0-----:R-:W-:-:S03]  /*0b50*/  FFMA R16, R12, R16, R7 ;  /* 0x000000100c107223 */ /* 0x001fc60000000007 */
[----:B------:R-:W-:Y:S01]  /*0b60*/  LDS.128 R4, [R47+0xd0] ;  /* 0x0000d0002f047984 */ /* 0x000fe20000000c00 */
[----:B------:R-:W-:-:S04]  /*0b70*/  FFMA R17, R13, R17, R16 ;  /* 0x000000110d117223 */ /* 0x000fc80000000010 */
[----:B------:R-:W-:Y:S01]  /*0b80*/  FFMA R18, R14, R18, R17 ;  /* 0x000000120e127223 */ /* 0x000fe20000000011 */
[----:B-1----:R-:W-:Y:S02]  /*0b90*/  FFMA R24, R12, R24, R23 ;  /* 0x000000180c187223 */ /* 0x002fe40000000017 */
[----:B------:R-:W0:Y:S02]  /*0ba0*/  LDS.128 R20, [R48+0x50] ;  /* 0x0000500030147984 */ /* 0x000e240000000c00 */
[----:B------:R-:W-:Y:S01]  /*0bb0*/  FFMA R25, R13, R25, R24 ;  /* 0x000000190d197223 */ /* 0x000fe20000000018 */
[----:B------:R-:W-:Y:S02]  /*0bc0*/  FFMA R13, R15, R19, R18 ;  /* 0x000000130f0d7223 */ /* 0x000fe40000000012 */
[----:B------:R-:W1:Y:S01]  /*0bd0*/  LDS.128 R16, [R47+0x1d0] ;  /* 0x0001d0002f107984 */ /* 0x000e620000000c00 */
[----:B------:R-:W-:-:S04]  /*0be0*/  FFMA R26, R14, R26, R25 ;  /* 0x0000001a0e1a7223 */ /* 0x000fc80000000019 */
[----:B------:R-:W-:Y:S01]  /*0bf0*/  FFMA R27, R15, R27, R26 ;  /* 0x0000001b0f1b7223 */ /* 0x000fe2000000001a */
[C---:B0-----:R-:W-:Y:S01]  /*0c00*/  FFMA R4, R20.reuse, R4, R13 ;  /* 0x0000000414047223 */ /* 0x041fe2000000000d */
[C---:B------:R-:W-:Y:S02]  /*0c10*/  FFMA R8, R20.reuse, R8, R33 ;  /* 0x0000000814087223 */ /* 0x040fe40000000021 */
[C---:B------:R-:W-:Y:S01]  /*0c20*/  FFMA R28, R20.reuse, R28, R27 ;  /* 0x0000001c141c7223 */ /* 0x040fe2000000001b */
[----:B------:R-:W-:Y:S01]  /*0c30*/  LDS.128 R32, [R48+0x60] ;  /* 0x0000600030207984 */ /* 0x000fe20000000c00 */
[C---:B------:R-:W-:Y:S01]  /*0c40*/  FFMA R5, R21.reuse, R5, R4 ;  /* 0x0000000515057223 */ /* 0x040fe20000000004 */
[----:B-1----:R-:W-:Y:S01]  /*0c50*/  FFMA R16, R20, R16, R39 ;  /* 0x0000001014107223 */ /* 0x002fe20000000027 */
[C---:B------:R-:W-:Y:S01]  /*0c60*/  FFMA R9, R21.reuse, R9, R8 ;  /* 0x0000000915097223 */ /* 0x040fe20000000008 */
[----:B------:R-:W0:Y:S01]  /*0c70*/  LDS.128 R12, [R47+0xe0] ;  /* 0x0000e0002f0c7984 */ /* 0x000e220000000c00 */
[C---:B------:R-:W-:Y:S01]  /*0c80*/  FFMA R6, R22.reuse, R6, R5 ;  /* 0x0000000616067223 */ /* 0x040fe20000000005 */
[C---:B------:R-:W-:Y:S01]  /*0c90*/  FFMA R5, R21.reuse, R17, R16 ;  /* 0x0000001115057223 */ /* 0x040fe20000000010 */
[C---:B------:R-:W-:Y:S01]  /*0ca0*/  FFMA R10, R22.reuse, R10, R9 ;  /* 0x0000000a160a7223 */ /* 0x040fe20000000009 */
[----:B------:R-:W1:Y:S01]  /*0cb0*/  LDS.128 R24, [R47+0x60] ;  /* 0x000060002f187984 */ /* 0x000e620000000c00 */
[----:B------:R-:W-:Y:S01]  /*0cc0*/  FFMA R29, R21, R29, R28 ;  /* 0x0000001d151d7223 */ /* 0x000fe2000000001c */
[C---:B------:R-:W-:Y:S01]  /*0cd0*/  FFMA R21, R23.reuse, R7, R6 ;  /* 0x0000000717157223 */ /* 0x040fe20000000006 */
[C---:B------:R-:W-:Y:S01]  /*0ce0*/  FFMA R18, R22.reuse, R18, R5 ;  /* 0x0000001216127223 */ /* 0x040fe20000000005 */
[C---:B------:R-:W-:Y:S01]  /*0cf0*/  FFMA R17, R23.reuse, R11, R10 ;  /* 0x0000000b17117223 */ /* 0x040fe2000000000a */
[----:B------:R-:W2:Y:S01]  /*0d00*/  LDS.128 R4, [R47+0x160] ;  /* 0x000160002f047984 */ /* 0x000ea20000000c00 */
[----:B------:R-:W-:Y:S01]  /*0d10*/  FFMA R30, R22, R30, R29 ;  /* 0x0000001e161e7223 */ /* 0x000fe2000000001d */
[----:B------:R-:W-:-:S02]  /*0d20*/  FFMA R19, R23, R19, R18 ;  /* 0x0000001317137223 */ /* 0x000fc40000000012 */
[----:B------:R-:W3:Y:S01]  /*0d30*/  LDS.128 R8, [R47+0x1e0] ;  /* 0x0001e0002f087984 */ /* 0x000ee20000000c00 */
[----:B------:R-:W-:Y:S01]  /*0d40*/  FFMA R31, R23, R31, R30 ;  /* 0x0000001f171f7223 */ /* 0x000fe2000000001e */
[C---:B0-----:R-:W-:Y:S02]  /*0d50*/  FFMA R12, R32.reuse, R12, R21 ;  /* 0x0000000c200c7223 */ /* 0x041fe40000000015 */
[----:B------:R-:W-:Y:S01]  /*0d60*/  LDS.128 R20, [R47+0x70] ;  /* 0x000070002f147984 */ /* 0x000fe20000000c00 */
[----:B-1----:R-:W-:Y:S01]  /*0d70*/  FFMA R24, R32, R24, R17 ;  /* 0x0000001820187223 */ /* 0x002fe20000000011 */
[----:B------:R-:W-:-:S03]  /*0d80*/  FFMA R13, R33, R13, R12 ;  /* 0x0000000d210d7223 */ /* 0x000fc6000000000c */
[C---:B------:R-:W-:Y:S01]  /*0d90*/  FFMA R25, R33.reuse, R25, R24 ;  /* 0x0000001921197223 */ /* 0x040fe20000000018 */
[----:B--2---:R-:W-:Y:S01]  /*0da0*/  FFMA R4, R32, R4, R31 ;  /* 0x0000000420047223 */ /* 0x004fe2000000001f */
[C---:B------:R-:W-:Y:S01]  /*0db0*/  FFMA R14, R34.reuse, R14, R13 ;  /* 0x0000000e220e7223 */ /* 0x040fe2000000000d */
[----:B------:R-:W-:Y:S01]  /*0dc0*/  LDS.128 R28, [R47+0x1f0] ;  /* 0x0001f0002f1c7984 */ /* 0x000fe20000000c00 */
[----:B------:R-:W-:Y:S01]  /*0dd0*/  FFMA R26, R34, R26, R25 ;  /* 0x0000001a221a7223 */ /* 0x000fe20000000019 */
[----:B---3--:R-:W-:Y:S01]  /*0de0*/  FFMA R8, R32, R8, R19 ;  /* 0x0000000820087223 */ /* 0x008fe20000000013 */
[----:B------:R-:W-:Y:S01]  /*0df0*/  FFMA R13, R33, R5, R4 ;  /* 0x00000005210d7223 */ /* 0x000fe20000000004 */
[----:B------:R-:W0:Y:S01]  /*0e00*/  LDS.128 R16, [R48+0x70] ;  /* 0x0000700030107984 */ /* 0x000e220000000c00 */
[----:B------:R-:W-:Y:S01]  /*0e10*/  FFMA R5, R35, R27, R26 ;  /* 0x0000001b23057223 */ /* 0x000fe2000000001a */
[----:B------:R-:W-:Y:S01]  /*0e20*/  FFMA R33, R33, R9, R8 ;  /* 0x0000000921217223 */ /* 0x000fe20000000008 */
[----:B------:R-:W-:Y:S01]  /*0e30*/  FFMA R9, R35, R15, R14 ;  /* 0x0000000f23097223 */ /* 0x000fe2000000000e */
[C---:B------:R-:W-:Y:S01]  /*0e40*/  FFMA R6, R34.reuse, R6, R13 ;  /* 0x0000000622067223 */ /* 0x040fe2000000000d */
[----:B------:R-:W1:Y:S01]  /*0e50*/  LDS.128 R24, [R47+0x170] ;  /* 0x000170002f187984 */ /* 0x000e620000000c00 */
[----:B------:R-:W-:-:S02]  /*0e60*/  FFMA R10, R34, R10, R33 ;  /* 0x0000000a220a7223 */ /* 0x000fc40000000021 */
[C---:B------:R-:W-:Y:S01]  /*0e70*/  FFMA R7, R35.reuse, R7, R6 ;  /* 0x0000000723077223 */ /* 0x040fe20000000006 */
[----:B------:R-:W2:Y:S01]  /*0e80*/  LDS.128 R12, [R47+0xf0] ;  /* 0x0000f0002f0c7984 */ /* 0x000ea20000000c00 */
[----:B------:R-:W-:Y:S01]  /*0e90*/  FFMA R11, R35, R11, R10 ;  /* 0x0000000b230b7223 */ /* 0x000fe2000000000a */
[----:B0-----:R-:W-:-:S03]  /*0ea0*/  FFMA R20, R16, R20, R5 ;  /* 0x0000001410147223 */ /* 0x001fc60000000005 */
[C---:B------:R-:W-:Y:S01]  /*0eb0*/  FFMA R28, R16.reuse, R28, R11 ;  /* 0x0000001c101c7223 */ /* 0x040fe2000000000b */
[C---:B------:R-:W-:Y:S01]  /*0ec0*/  FFMA R21, R17.reuse, R21, R20 ;  /* 0x0000001511157223 */ /* 0x040fe20000000014 */
[----:B-1----:R-:W-:Y:S02]  /*0ed0*/  FFMA R24, R16, R24, R7 ;  /* 0x0000001810187223 */ /* 0x002fe40000000007 */
[C---:B------:R-:W-:Y:S01]  /*0ee0*/  FFMA R29, R17.reuse, R29, R28 ;  /* 0x0000001d111d7223 */ /* 0x040fe2000000001c */
[----:B------:R-:W-:Y:S01]  /*0ef0*/  FFMA R22, R18, R22, R21 ;  /* 0x0000001612167223 */ /* 0x000fe20000000015 */
[----:B--2---:R-:W-:Y:S01]  /*0f00*/  FFMA R12, R16, R12, R9 ;  /* 0x0000000c100c7223 */ /* 0x004fe20000000009 */
[----:B------:R-:W-:Y:S01]  /*0f10*/  FFMA R25, R17, R25, R24 ;  /* 0x0000001911197223 */ /* 0x000fe20000000018 */
[C---:B------:R-:W-:Y:S01]  /*0f20*/  FFMA R30, R18.reuse, R30, R29 ;  /* 0x0000001e121e7223 */ /* 0x040fe2000000001d */
[----:B------:R-:W-:Y:S01]  /*0f30*/  FFMA R33, R19, R23, R22 ;  /* 0x0000001713217223 */ /* 0x000fe20000000016 */
[----:B------:R-:W-:Y:S01]  /*0f40*/  FFMA R13, R17, R13, R12 ;  /* 0x0000000d110d7223 */ /* 0x000fe2000000000c */
[----:B------:R-:W-:Y:S01]  /*0f50*/  FFMA R26, R18, R26, R25 ;  /* 0x0000001a121a7223 */ /* 0x000fe20000000019 */
[----:B------:R-:W-:-:S02]  /*0f60*/  FFMA R31, R19, R31, R30 ;  /* 0x0000001f131f7223 */ /* 0x000fc4000000001e */
[----:B------:R-:W-:Y:S01]  /*0f70*/  FFMA R14, R18, R14, R13 ;  /* 0x0000000e120e7223 */ /* 0x000fe2000000000d */
[----:B------:R-:W-:-:S03]  /*0f80*/  FFMA R35, R19, R27, R26 ;  /* 0x0000001b13237223 */ /* 0x000fc6000000001a */
[----:B------:R-:W-:Y:S01]  /*0f90*/  FFMA R29, R19, R15, R14 ;  /* 0x0000000f131d7223 */ /* 0x000fe2000000000e */
[----:B------:R-:W-:Y:S06]  /*0fa0*/  BRA.U !UP0, `(.L_x_1) ;  /* 0xfffffff108dc7547 */ /* 0x000fec000b83ffff */
.L_x_0:
[----:B------:R-:W0:Y:S01]  /*0fb0*/  LDC.64 R8, c[0x0][0x3a8] ;  /* 0x0000ea00ff087b82 */ /* 0x000e220000000a00 */
[----:B------:R-:W1:Y:S01]  /*0fc0*/  LDCU UR6, c[0x0][0x384] ;  /* 0x00007080ff0677ac */ /* 0x000e620008000800 */
[----:B------:R-:W2:Y:S01]  /*0fd0*/  LDCU UR4, c[0x0][0x390] ;  /* 0x00007200ff0477ac */ /* 0x000ea20008000800 */
[----:B------:R-:W3:Y:S01]  /*0fe0*/  LDCU UR5, c[0x0][0x38c] ;  /* 0x00007180ff0577ac */ /* 0x000ee20008000800 */
[----:B-1----:R-:W-:-:S04]  /*0ff0*/  IMAD R55, R55, UR6, R54 ;  /* 0x0000000637377c24 */ /* 0x002fc8000f8e0236 */
[C---:B0-----:R-:W-:Y:S01]  /*1000*/  IMAD.WIDE.U32 R2, R55.reuse, 0x4, R8 ;  /* 0x0000000437027825 */ /* 0x041fe200078e0008 */
[----:B------:R-:W-:Y:S06]  /*1010*/  BAR.SYNC.DEFER_BLOCKING 0x0 ;  /* 0x0000000000007b1d */ /* 0x000fec0000010000 */
[----:B------:R-:W2:Y:S01]  /*1020*/  LDG.E R0, desc[UR8][R2.64] ;  /* 0x0000000802007981 */ /* 0x000ea2000c1e1900 */
[----:B------:R-:W-:-:S05]  /*1030*/  IADD3 R55, PT, PT, R55, UR6, RZ ;  /* 0x0000000637377c10 */ /* 0x000fca000fffe0ff */
[----:B------:R-:W-:-:S04]  /*1040*/  IMAD.WIDE.U32 R4, R55, 0x4, R8 ;  /* 0x0000000437047825 */ /* 0x000fc800078e0008 */
[----:B--2---:R-:W-:-:S04]  /*1050*/  FMUL R0, R0, UR4 ;  /* 0x0000000400007c20 */ /* 0x004fc80008400000 */
[----:B---3--:R-:W-:-:S05]  /*1060*/  FFMA R33, R33, UR5, R0 ;  /* 0x0000000521217c23 */ /* 0x008fca0008000000 */
[----:B------:R0:W-:Y:S04]  /*1070*/  STG.E desc[UR8][R2.64], R33 ;  /* 0x0000002102007986 */ /* 0x0001e8000c101908 */
[----:B------:R-:W2:Y:S01]  /*1080*/  LDG.E R0, desc[UR8][R4.64] ;  /* 0x0000000804007981 */ /* 0x000ea2000c1e1900 */
[----:B------:R-:W-:-:S05]  /*1090*/  IADD3 R55, PT, PT, R55, UR6, RZ ;  /* 0x0000000637377c10 */ /* 0x000fca000fffe0ff */
[----:B------:R-:W-:-:S04]  /*10a0*/  IMAD.WIDE.U32 R6, R55, 0x4, R8 ;  /* 0x0000000437067825 */ /* 0x000fc800078e0008 */
[----:B--2---:R-:W-:-:S04]  /*10b0*/  FMUL R0, R0, UR4 ;  /* 0x0000000400007c20 */ /* 0x004fc80008400000 */
[----:B------:R-:W-:-:S05]  /*10c0*/  FFMA R29, R29, UR5, R0 ;  /* 0x000000051d1d7c23 */ /* 0x000fca0008000000 */
[----:B------:R-:W-:Y:S04]  /*10d0*/  STG.E desc[UR8][R4.64], R29 ;  /* 0x0000001d04007986 */ /* 0x000fe8000c101908 */
[----:B------:R-:W2:Y:S01]  /*10e0*/  LDG.E R0, desc[UR8][R6.64] ;  /* 0x0000000806007981 */ /* 0x000ea2000c1e1900 */
[----:B------:R-:W-:-:S05]  /*10f0*/  IADD3 R55, PT, PT, R55, UR6, RZ ;  /* 0x0000000637377c10 */ /* 0x000fca000fffe0ff */
[----:B0-----:R-:W-:-:S04]  /*1100*/  IMAD.WIDE.U32 R2, R55, 0x4, R8 ;  /* 0x0000000437027825 */ /* 0x001fc800078e0008 */
[----:B--2---:R-:W-:-:S04]  /*1110*/  FMUL R0, R0, UR4 ;  /* 0x0000000400007c20 */ /* 0x004fc80008400000 */
[----:B------:R-:W-:-:S05]  /*1120*/  FFMA R35, R35, UR5, R0 ;  /* 0x0000000523237c23 */ /* 0x000fca0008000000 */
[----:B------:R-:W-:Y:S04]  /*1130*/  STG.E desc[UR8][R6.64], R35 ;  /* 0x0000002306007986 */ /* 0x000fe8000c101908 */
[----:B------:R-:W2:Y:S02]  /*1140*/  LDG.E R0, desc[UR8][R2.64] ;  /* 0x0000000802007981 */ /* 0x000ea4000c1e1900 */
[----:B--2---:R-:W-:-:S04]  /*1150*/  FMUL R0, R0, UR4 ;  /* 0x0000000400007c20 */ /* 0x004fc80008400000 */
[----:B------:R-:W-:-:S05]  /*1160*/  FFMA R31, R31, UR5, R0 ;  /* 0x000000051f1f7c23 */ /* 0x000fca0008000000 */
[----:B------:R-:W-:Y:S01]  /*1170*/  STG.E desc[UR8][R2.64], R31 ;  /* 0x0000001f02007986 */ /* 0x000fe2000c101908 */
[----:B------:R-:W-:Y:S05]  /*1180*/  EXIT ;  /* 0x000000000000794d */ /* 0x000fea0003800000 */
.L_x_2:
[----:B------:R-:W-:-:S00]  /*1190*/  BRA `(.L_x_2) ;  /* 0xfffffffc00fc7947 */ /* 0x000fc0000383ffff */
[----:B------:R-:W-:-:S00]  /*11a0*/  NOP ;  /* 0x0000000000007918 */ /* 0x000fc00000000000 */
        /* <DEDUP_REMOVED lines=13> */
.L_x_19:


//--------------------- .text._Z19checkEqualityKernelPfS_Pbi --------------------------
	.section	.text._Z19checkEqualityKernelPfS_Pbi,"ax",@progbits
	.align	128
        .global         _Z19checkEqualityKernelPfS_Pbi
        .type           _Z19checkEqualityKernelPfS_Pbi,@function
        .size           _Z19checkEqualityKernelPfS_Pbi,(.L_x_20 - _Z19checkEqualityKernelPfS_Pbi)
        .other          _Z19checkEqualityKernelPfS_Pbi,@"STO_CUDA_ENTRY STV_DEFAULT"
_Z19checkEqualityKernelPfS_Pbi:
.text._Z19checkEqualityKernelPfS_Pbi:
[----:B------:R-:W-:Y:S01]  /*0000*/  LDC R1, c[0x0][0x37c] ;  /* 0x0000df00ff017b82 */ /* 0x000fe20000000800 */
[----:B------:R-:W0:Y:S07]  /*0010*/  S2R R0, SR_TID.X ;  /* 0x0000000000007919 */ /* 0x000e2e0000002100 */
[----:B------:R-:W0:Y:S01]  /*0020*/  S2UR UR4, SR_CTAID.X ;  /* 0x00000000000479c3 */ /* 0x000e220000002500 */
[----:B------:R-:W1:Y:S07]  /*0030*/  LDCU UR5, c[0x0][0x398] ;  /* 0x00007300ff0577ac */ /* 0x000e6e0008000800 */
[----:B------:R-:W0:Y:S02]  /*0040*/  LDC R9, c[0x0][0x360] ;  /* 0x0000d800ff097b82 */ /* 0x000e240000000800 */
[----:B0-----:R-:W-:-:S05]  /*0050*/  IMAD R9, R9, UR4, R0 ;  /* 0x0000000409097c24 */ /* 0x001fca000f8e0200 */
[----:B-1----:R-:W-:-:S13]  /*0060*/  ISETP.GE.AND P0, PT, R9, UR5, PT ;  /* 0x0000000509007c0c */ /* 0x002fda000bf06270 */
[----:B------:R-:W-:Y:S05]  /*0070*/  @P0 EXIT ;  /* 0x000000000000094d */ /* 0x000fea0003800000 */
[----:B------:R-:W0:Y:S01]  /*0080*/  LDC.64 R2, c[0x0][0x380] ;  /* 0x0000e000ff027b82 */ /* 0x000e220000000a00 */
[----:B------:R-:W1:Y:S01]  /*0090*/  LDCU.64 UR4, c[0x0][0x358] ;  /* 0x00006b00ff0477ac */ /* 0x000e620008000a00 */
[----:B------:R-:W2:Y:S06]  /*00a0*/  LDCU.64 UR8, c[0x0][0x390] ;  /* 0x00007200ff0877ac */ /* 0x000eac0008000a00 */
[----:B------:R-:W3:Y:S01]  /*00b0*/  LDC.64 R4, c[0x0][0x388] ;  /* 0x0000e200ff047b82 */ /* 0x000ee20000000a00 */
[----:B0-----:R-:W-:-:S06]  /*00c0*/  IMAD.WIDE R2, R9, 0x4, R2 ;  /* 0x0000000409027825 */ /* 0x001fcc00078e0202 */
[----:B-1----:R-:W4:Y:S01]  /*00d0*/  LDG.E R2, desc[UR4][R2.64] ;  /* 0x0000000402027981 */ /* 0x002f22000c1e1900 */
[----:B---3--:R-:W-:-:S06]  /*00e0*/  IMAD.WIDE R4, R9, 0x4, R4 ;  /* 0x0000000409047825 */ /* 0x008fcc00078e0204 */
[----:B------:R-:W4:Y:S01]  /*00f0*/  LDG.E R5, desc[UR4][R4.64] ;  /* 0x0000000404057981 */ /* 0x000f22000c1e1900 */
[----:B------:R-:W-:Y:S01]  /*0100*/  UMOV UR6, 0x47ae147b ;  /* 0x47ae147b00067882 */ /* 0x000fe20000000000 */
[----:B------:R-:W-:Y:S01]  /*0110*/  UMOV UR7, 0x3f847ae1 ;  /* 0x3f847ae100077882 */ /* 0x000fe20000000000 */
[----:B----4-:R-:W-:-:S04]  /*0120*/  FADD R0, R2, -R5 ;  /* 0x8000000502007221 */ /* 0x010fc80000000000 */
[----:B------:R-:W0:Y:S02]  /*0130*/  F2F.F64.F32 R6, |R0| ;  /* 0x4000000000067310 */ /* 0x000e240000201800 */
[----:B0-----:R-:W-:Y:S01]  /*0140*/  DSETP.GEU.AND P0, PT, R6, UR6, PT ;  /* 0x0000000606007e2a */ /* 0x001fe2000bf0e000 */
[----:B--2---:R-:W-:-:S04]  /*0150*/  IADD3 R6, P1, PT, R9, UR8, RZ ;  /* 0x0000000809067c10 */ /* 0x004fc8000ff3e0ff */
[----:B------:R-:W-:Y:S02]  /*0160*/  LEA.HI.X.SX32 R7, R9, UR9, 0x1, P1 ;  /* 0x0000000909077c11 */ /* 0x000fe400088f0eff */
[----:B------:R-:W-:-:S05]  /*0170*/  SEL R9, RZ, 0x1, P0 ;  /* 0x00000001ff097807 */ /* 0x000fca0000000000 */
[----:B------:R-:W-:Y:S01]  /*0180*/  STG.E.U8 desc[UR4][R6.64], R9 ;  /* 0x0000000906007986 */ /* 0x000fe2000c101104 */
[----:B------:R-:W-:Y:S05]  /*0190*/  EXIT ;  /* 0x000000000000794d */ /* 0x000fea0003800000 */
.L_x_3:
        /* <DEDUP_REMOVED lines=14> */
.L_x_20:


//--------------------- .text._Z14cuConstArrInitPfii --------------------------
	.section	.text._Z14cuConstArrInitPfii,"ax",@progbits
	.align	128
        .global         _Z14cuConstArrInitPfii
        .type           _Z14cuConstArrInitPfii,@function
        .size           _Z14cuConstArrInitPfii,(.L_x_21 - _Z14cuConstArrInitPfii)
        .other          _Z14cuConstArrInitPfii,@"STO_CUDA_ENTRY STV_DEFAULT"
_Z14cuConstArrInitPfii:
.text._Z14cuConstArrInitPfii:
        /* <DEDUP_REMOVED lines=9> */
[----:B------:R-:W1:Y:S01]  /*0090*/  LDCU UR6, c[0x0][0x38c] ;  /* 0x00007180ff0677ac */ /* 0x000e620008000800 */
[----:B------:R-:W2:Y:S01]  /*00a0*/  LDCU.64 UR4, c[0x0][0x358] ;  /* 0x00006b00ff0477ac */ /* 0x000ea20008000a00 */
[----:B0-----:R-:W-:Y:S01]  /*00b0*/  IMAD.WIDE R2, R5, 0x4, R2 ;  /* 0x0000000405027825 */ /* 0x001fe200078e0202 */
[----:B-1----:R-:W-:-:S05]  /*00c0*/  I2FP.F32.S32 R5, UR6 ;  /* 0x0000000600057c45 */ /* 0x002fca0008201400 */
[----:B--2---:R-:W-:Y:S01]  /*00d0*/  STG.E desc[UR4][R2.64], R5 ;  /* 0x0000000502007986 */ /* 0x004fe2000c101904 */
[----:B------:R-:W-:Y:S05]  /*00e0*/  EXIT ;  /* 0x000000000000794d */ /* 0x000fea0003800000 */
.L_x_4:
        /* <DEDUP_REMOVED lines=9> */
.L_x_21:


//--------------------- .text._Z13cuRandArrInitPfiii --------------------------
	.section	.text._Z13cuRandArrInitPfiii,"ax",@progbits
	.align	128
        .global         _Z13cuRandArrInitPfiii
        .type           _Z13cuRandArrInitPfiii,@function
        .size           _Z13cuRandArrInitPfiii,(.L_x_22 - _Z13cuRandArrInitPfiii)
        .other          _Z13cuRandArrInitPfiii,@"STO_CUDA_ENTRY STV_DEFAULT"
_Z13cuRandArrInitPfiii:
.text._Z13cuRandArrInitPfiii:
[----:B------:R-:W0:Y:S01]  /*0000*/  LDC R1, c[0x0][0x37c] ;  /* 0x0000df00ff017b82 */ /* 0x000e220000000800 */
[----:B------:R-:W1:Y:S07]  /*0010*/  S2R R3, SR_TID.X ;  /* 0x0000000000037919 */ /* 0x000e6e0000002100 */
[----:B------:R-:W1:Y:S01]  /*0020*/  S2UR UR4, SR_CTAID.X ;  /* 0x00000000000479c3 */ /* 0x000e620000002500 */
[----:B------:R-:W2:Y:S01]  /*0030*/  LDCU UR5, c[0x0][0x390] ;  /* 0x00007200ff0577ac */ /* 0x000ea20008000800 */
[----:B0-----:R-:W-:-:S06]  /*0040*/  VIADD R1, R1, 0xffffffd0 ;  /* 0xffffffd001017836 */ /* 0x001fcc0000000000 */
[----:B------:R-:W1:Y:S02]  /*0050*/  LDC R10, c[0x0][0x360] ;  /* 0x0000d800ff0a7b82 */ /* 0x000e640000000800 */
[----:B-1----:R-:W-:-:S05]  /*0060*/  IMAD R10, R10, UR4, R3 ;  /* 0x000000040a0a7c24 */ /* 0x002fca000f8e0203 */
[----:B--2---:R-:W-:-:S13]  /*0070*/  ISETP.GE.AND P0, PT, R10, UR5, PT ;  /* 0x000000050a007c0c */ /* 0x004fda000bf06270 */
[----:B------:R-:W-:Y:S05]  /*0080*/  @P0 EXIT ;  /* 0x000000000000094d */ /* 0x000fea0003800000 */
[----:B------:R-:W-:-:S06]  /*0090*/  CS2R R2, SR_CLOCKLO ;  /* 0x0000000000027805 */ /* 0x000fcc0000015000 */
[----:B------:R-:W-:Y:S01]  /*00a0*/  LOP3.LUT R0, R3, 0xf7dcefdd, RZ, 0x3c, !PT ;  /* 0xf7dcefdd03007812 */ /* 0x000fe200078e3cff */
[----:B------:R-:W0:Y:S01]  /*00b0*/  LDCU.64 UR6, c[0x0][0x358] ;  /* 0x00006b00ff0677ac */ /* 0x000e220008000a00 */
[----:B------:R-:W-:Y:S01]  /*00c0*/  LOP3.LUT R2, R2, 0xaad26b49, RZ, 0x3c, !PT ;  /* 0xaad26b4902027812 */ /* 0x000fe200078e3cff */
[----:B------:R-:W-:Y:S01]  /*00d0*/  BSSY.RECONVERGENT B0, `(.L_x_5) ;  /* 0x000025d000007945 */ /* 0x000fe20003800200 */
[----:B------:R-:W-:Y:S01]  /*00e0*/  ISETP.NE.AND P0, PT, R10, RZ, PT ;  /* 0x000000ff0a00720c */ /* 0x000fe20003f05270 */
[----:B------:R-:W-:Y:S02]  /*00f0*/  IMAD R0, R0, -0x658354e5, RZ ;  /* 0x9a7cab1b00007824 */ /* 0x000fe400078e02ff */
[----:B------:R-:W-:Y:S02]  /*0100*/  IMAD R3, R2, 0x4182bed5, RZ ;  /* 0x4182bed502037824 */ /* 0x000fe400078e02ff */
[C---:B------:R-:W-:Y:S01]  /*0110*/  VIADD R7, R0.reuse, 0x1f123bb5 ;  /* 0x1f123bb500077836 */ /* 0x040fe20000000000 */
[----:B------:R-:W-:Y:S01]  /*0120*/  LOP3.LUT R4, R0, 0x5491333, RZ, 0x3c, !PT ;  /* 0x0549133300047812 */ /* 0x000fe200078e3cff */
[C---:B------:R-:W-:Y:S01]  /*0130*/  VIADD R5, R3.reuse, 0x583f19 ;  /* 0x00583f1903057836 */ /* 0x040fe20000000000 */
[----:B------:R-:W-:-:S02]  /*0140*/  IADD3 R2, PT, PT, R3, 0x64f0c9, R0 ;  /* 0x0064f0c903027810 */ /* 0x000fc40007ffe000 */
[C---:B------:R-:W-:Y:S01]  /*0150*/  LOP3.LUT R6, R3.reuse, 0x159a55e5, RZ, 0x3c, !PT ;  /* 0x159a55e503067812 */ /* 0x040fe200078e3cff */
[----:B------:R-:W-:Y:S01]  /*0160*/  VIADD R3, R3, 0x75bcd15 ;  /* 0x075bcd1503037836 */ /* 0x000fe20000000000 */
[----:B------:R1:W-:Y:S01]  /*0170*/  STL.64 [R1+0x10], R4 ;  /* 0x0000100401007387 */ /* 0x0003e20000100a00 */
[----:B------:R-:W-:-:S03]  /*0180*/  SHF.R.S32.HI R0, RZ, 0x1f, R10 ;  /* 0x0000001fff007819 */ /* 0x000fc6000001140a */
[----:B------:R1:W-:Y:S04]  /*0190*/  STL.64 [R1+0x8], R6 ;  /* 0x0000080601007387 */ /* 0x0003e80000100a00 */
[----:B------:R1:W-:Y:S01]  /*01a0*/  STL.64 [R1], R2 ;  /* 0x0000000201007387 */ /* 0x0003e20000100a00 */
[----:B0-----:R-:W-:Y:S05]  /*01b0*/  @!P0 BRA `(.L_x_6) ;  /* 0x0000002400388947 */ /* 0x001fea0003800000 */
[----:B------:R-:W-:Y:S02]  /*01c0*/  IMAD.MOV.U32 R14, RZ, RZ, R0 ;  /* 0x000000ffff0e7224 */ /* 0x000fe400078e0000 */
[----:B------:R-:W-:Y:S02]  /*01d0*/  IMAD.MOV.U32 R12, RZ, RZ, RZ ;  /* 0x000000ffff0c7224 */ /* 0x000fe400078e00ff */
[----:B------:R-:W-:-:S07]  /*01e0*/  IMAD.MOV.U32 R11, RZ, RZ, R10 ;  /* 0x000000ffff0b7224 */ /* 0x000fce00078e000a */
.L_x_15:
[----:B------:R-:W-:Y:S01]  /*01f0*/  LOP3.LUT R0, R11, 0x3, RZ, 0xc0, !PT ;  /* 0x000000030b007812 */ /* 0x000fe200078ec0ff */
[----:B------:R-:W-:Y:S03]  /*0200*/  BSSY.RECONVERGENT B1, `(.L_x_7) ;  /* 0x0000243000017945 */ /* 0x000fe60003800200 */
[----:B------:R-:W-:-:S04]  /*0210*/  ISETP.NE.U32.AND P0, PT, R0, RZ, PT ;  /* 0x000000ff0000720c */ /* 0x000fc80003f05070 */
[----:B------:R-:W-:-:S13]  /*0220*/  ISETP.NE.AND.EX P0, PT, RZ, RZ, PT, P0 ;  /* 0x000000ffff00720c */ /* 0x000fda0003f05300 */
[----:B0-----:R-:W-:Y:S05]  /*0230*/  @!P0 BRA `(.L_x_8) ;  /* 0x0000002000fc8947 */ /* 0x001fea0003800000 */
[----:B------:R-:W0:Y:S01]  /*0240*/  LDC.64 R8, c[0x4][RZ] ;  /* 0x01000000ff087b82 */ /* 0x000e220000000a00 */
[----:B------:R-:W-:Y:S01]  /*0250*/  IMAD.MOV.U32 R0, RZ, RZ, RZ ;  /* 0x000000ffff007224 */ /* 0x000fe200078e00ff */
[----:B-1----:R-:W-:Y:S02]  /*0260*/  CS2R R4, SRZ ;  /* 0x0000000000047805 */ /* 0x002fe4000001ff00 */
[----:B------:R-:W-:Y:S01]  /*0270*/  CS2R R6, SRZ ;  /* 0x0000000000067805 */ /* 0x000fe2000001ff00 */
[----:B------:R-:W-:Y:S02]  /*0280*/  IMAD.MOV.U32 R3, RZ, RZ, RZ ;  /* 0x000000ffff037224 */ /* 0x000fe400078e00ff */
[----:B0-----:R-:W-:-:S07]  /*0290*/  IMAD.WIDE.U32 R8, R12, 0xc80, R8 ;  /* 0x00000c800c087825 */ /* 0x001fce00078e0008 */
.L_x_10:
[----:B------:R-:W-:-:S06]  /*02a0*/  IMAD R13, R0, 0x4, R1 ;  /* 0x00000004000d7824 */ /* 0x000fcc00078e0201 */
[----:B------:R-:W5:Y:S01]  /*02b0*/  LDL R13, [R13+0x4] ;  /* 0x000004000d0d7983 */ /* 0x000f620000100800 */
[----:B------:R-:W-:-:S05]  /*02c0*/  UMOV UR4, URZ ;  /* 0x000000ff00047c82 */ /* 0x000fca0008000000 */
.L_x_9:
[----:B-----5:R-:W-:Y:S01]  /*02d0*/  SHF.R.U32.HI R21, RZ, UR4, R13 ;  /* 0x00000004ff157c19 */ /* 0x020fe2000801160d */
[----:B------:R-:W-:-:S03]  /*02e0*/  IMAD.SHL.U32 R15, R0, 0x20, RZ ;  /* 0x00000020000f7824 */ /* 0x000fc600078e00ff */
[----:B------:R-:W-:Y:S01]  /*02f0*/  LOP3.LUT R16, R21, 0x1, RZ, 0xc0, !PT ;  /* 0x0000000115107812 */ /* 0x000fe200078ec0ff */
[----:B------:R-:W-:-:S03]  /*0300*/  VIADD R15, R15, UR4 ;  /* 0x000000040f0f7c36 */ /* 0x000fc60008000000 */
[----:B------:R-:W-:Y:S01]  /*0310*/  ISETP.NE.U32.AND P0, PT, R16, 0x1, PT ;  /* 0x000000011000780c */ /* 0x000fe20003f05070 */
[----:B------:R-:W-:-:S03]  /*0320*/  IMAD R15, R15, 0x5, RZ ;  /* 0x000000050f0f7824 */ /* 0x000fc600078e02ff */
[----:B------:R-:W-:Y:S01]  /*0330*/  R2P PR, R21, 0x7e ;  /* 0x0000007e15007804 */ /* 0x000fe20000000000 */
[----:B------:R-:W-:-:S08]  /*0340*/  IMAD.WIDE.U32 R16, R15, 0x4, R8 ;  /* 0x000000040f107825 */ /* 0x000fd000078e0008 */
[----:B------:R-:W2:Y:S04]  /*0350*/  @!P0 LDG.E R20, desc[UR6][R16.64+0x10] ;  /* 0x0000100610148981 */ /* 0x000ea8000c1e1900 */
[----:B------:R-:W3:Y:S04]  /*0360*/  @P1 LDG.E R22, desc[UR6][R16.64+0x24] ;  /* 0x0000240610161981 */ /* 0x000ee8000c1e1900 */
[----:B------:R-:W4:Y:S04]  /*0370*/  @P2 LDG.E R24, desc[UR6][R16.64+0x38] ;  /* 0x0000380610182981 */ /* 0x000f28000c1e1900 */
[----:B------:R-:W4:Y:S04]  /*0380*/  @P3 LDG.E R26, desc[UR6][R16.64+0x4c] ;  /* 0x00004c06101a3981 */ /* 0x000f28000c1e1900 */
[----:B------:R-:W4:Y:S04]  /*0390*/  @P4 LDG.E R28, desc[UR6][R16.64+0x60] ;  /* 0x00006006101c4981 */ /* 0x000f28000c1e1900 */
[----:B------:R-:W4:Y:S04]  /*03a0*/  @!P0 LDG.E R18, desc[UR6][R16.64] ;  /* 0x0000000610128981 */ /* 0x000f28000c1e1900 */
[----:B------:R-:W4:Y:S04]  /*03b0*/  @!P0 LDG.E R15, desc[UR6][R16.64+0x4] ;  /* 0x00000406100f8981 */ /* 0x000f28000c1e1900 */
[----:B------:R-:W4:Y:S04]  /*03c0*/  @P5 LDG.E R19, desc[UR6][R16.64+0x74] ;  /* 0x0000740610135981 */ /* 0x000f28000c1e1900 */
[----:B------:R-:W4:Y:S04]  /*03d0*/  @P1 LDG.E R23, desc[UR6][R16.64+0x20] ;  /* 0x0000200610171981 */ /* 0x000f28000c1e1900 */
[----:B------:R-:W4:Y:S01]  /*03e0*/  @P3 LDG.E R25, desc[UR6][R16.64+0x48] ;  /* 0x0000480610193981 */ /* 0x000f22000c1e1900 */
[----:B--2---:R-:W-:-:S03]  /*03f0*/  @!P0 LOP3.LUT R5, R5, R20, RZ, 0x3c, !PT ;  /* 0x0000001405058212 */ /* 0x004fc600078e3cff */
[----:B------:R-:W2:Y:S01]  /*0400*/  @P1 LDG.E R20, desc[UR6][R16.64+0x14] ;  /* 0x0000140610141981 */ /* 0x000ea2000c1e1900 */
[----:B---3--:R-:W-:-:S03]  /*0410*/  @P1 LOP3.LUT R5, R5, R22, RZ, 0x3c, !PT ;  /* 0x0000001605051212 */ /* 0x008fc600078e3cff */
[----:B------:R-:W3:Y:S01]  /*0420*/  @P1 LDG.E R22, desc[UR6][R16.64+0x1c] ;  /* 0x00001c0610161981 */ /* 0x000ee2000c1e1900 */
[----:B----4-:R-:W-:-:S03]  /*0430*/  @P2 LOP3.LUT R5, R5, R24, RZ, 0x3c, !PT ;  /* 0x0000001805052212 */ /* 0x010fc600078e3cff */
[----:B------:R-:W4:Y:S01]  /*0440*/  @P2 LDG.E R24, desc[UR6][R16.64+0x28] ;  /* 0x0000280610182981 */ /* 0x000f22000c1e1900 */
[----:B------:R-:W-:-:S03]  /*0450*/  @P3 LOP3.LUT R5, R5, R26, RZ, 0x3c, !PT ;  /* 0x0000001a05053212 */ /* 0x000fc600078e3cff */
[----:B------:R-:W3:Y:S01]  /*0460*/  @P6 LDG.E R26, desc[UR6][R16.64+0x88] ;  /* 0x00008806101a6981 */ /* 0x000ee2000c1e1900 */
[----:B------:R-:W-:Y:S02]  /*0470*/  @P4 LOP3.LUT R5, R5, R28, RZ, 0x3c, !PT ;  /* 0x0000001c05054212 */ /* 0x000fe400078e3cff */
[----:B------:R-:W-:Y:S02]  /*0480*/  @!P0 LOP3.LUT R3, R3, R18, RZ, 0x3c, !PT ;  /* 0x0000001203038212 */ /* 0x000fe400078e3cff */
[----:B------:R-:W3:Y:S01]  /*0490*/  @!P0 LDG.E R18, desc[UR6][R16.64+0x8] ;  /* 0x0000080610128981 */ /* 0x000ee2000c1e1900 */
[----:B------:R-:W-:-:S03]  /*04a0*/  @!P0 LOP3.LUT R6, R6, R15, RZ, 0x3c, !PT ;  /* 0x0000000f06068212 */ /* 0x000fc600078e3cff */
[----:B------:R-:W3:Y:S01]  /*04b0*/  @!P0 LDG.E R15, desc[UR6][R16.64+0xc] ;  /* 0x00000c06100f8981 */ /* 0x000ee2000c1e1900 */
[----:B------:R-:W-:-:S03]  /*04c0*/  @P5 LOP3.LUT R5, R5, R19, RZ, 0x3c, !PT ;  /* 0x0000001305055212 */ /* 0x000fc600078e3cff */
[----:B------:R-:W3:Y:S01]  /*04d0*/  @P1 LDG.E R19, desc[UR6][R16.64+0x18] ;  /* 0x0000180610131981 */ /* 0x000ee2000c1e1900 */
[----:B--2---:R-:W-:-:S03]  /*04e0*/  @P1 LOP3.LUT R3, R3, R20, RZ, 0x3c, !PT ;  /* 0x0000001403031212 */ /* 0x004fc600078e3cff */
[----:B------:R-:W2:Y:S01]  /*04f0*/  @P3 LDG.E R20, desc[UR6][R16.64+0x3c] ;  /* 0x00003c0610143981 */ /* 0x000ea2000c1e1900 */
[----:B----4-:R-:W-:-:S03]  /*0500*/  @P2 LOP3.LUT R3, R3, R24, RZ, 0x3c, !PT ;  /* 0x0000001803032212 */ /* 0x010fc600078e3cff */
[----:B------:R-:W4:Y:S01]  /*0510*/  @P4 LDG.E R24, desc[UR6][R16.64+0x50] ;  /* 0x0000500610184981 */ /* 0x000f22000c1e1900 */
[----:B---3--:R-:W-:-:S03]  /*0520*/  @!P0 LOP3.LUT R7, R7, R18, RZ, 0x3c, !PT ;  /* 0x0000001207078212 */ /* 0x008fc600078e3cff */
[----:B------:R-:W3:Y:S01]  /*0530*/  @P2 LDG.E R18, desc[UR6][R16.64+0x30] ;  /* 0x0000300610122981 */ /* 0x000ee2000c1e1900 */
[----:B------:R-:W-:-:S03]  /*0540*/  @!P0 LOP3.LUT R4, R4, R15, RZ, 0x3c, !PT ;  /* 0x0000000f04048212 */ /* 0x000fc600078e3cff */
[----:B------:R-:W3:Y:S01]  /*0550*/  @P2 LDG.E R15, desc[UR6][R16.64+0x2c] ;  /* 0x00002c06100f2981 */ /* 0x000ee2000c1e1900 */
[----:B------:R-:W-:-:S03]  /*0560*/  @P1 LOP3.LUT R6, R6, R19, RZ, 0x3c, !PT ;  /* 0x0000001306061212 */ /* 0x000fc600078e3cff */
[----:B------:R-:W3:Y:S01]  /*0570*/  @P2 LDG.E R19, desc[UR6][R16.64+0x34] ;  /* 0x0000340610132981 */ /* 0x000ee2000c1e1900 */
[----:B------:R-:W-:Y:S02]  /*0580*/  @P1 LOP3.LUT R7, R7, R22, RZ, 0x3c, !PT ;  /* 0x0000001607071212 */ /* 0x000fe400078e3cff */
[----:B------:R-:W-:Y:S01]  /*0590*/  @P1 LOP3.LUT R4, R4, R23, RZ, 0x3c, !PT ;  /* 0x0000001704041212 */ /* 0x000fe200078e3cff */
[----:B------:R-:W3:Y:S04]  /*05a0*/  @P3 LDG.E R22, desc[UR6][R16.64+0x44] ;  /* 0x0000440610163981 */ /* 0x000ee8000c1e1900 */
[----:B------:R-:W3:Y:S01]  /*05b0*/  @P3 LDG.E R23, desc[UR6][R16.64+0x40] ;  /* 0x0000400610173981 */ /* 0x000ee2000c1e1900 */
[----:B--2---:R-:W-:-:S03]  /*05c0*/  @P3 LOP3.LUT R3, R3, R20, RZ, 0x3c, !PT ;  /* 0x0000001403033212 */ /* 0x004fc600078e3cff */
[----:B------:R-:W2:Y:S01]  /*05d0*/  @P5 LDG.E R20, desc[UR6][R16.64+0x64] ;  /* 0x0000640610145981 */ /* 0x000ea2000c1e1900 */
[----:B----4-:R-:W-:-:S03]  /*05e0*/  @P4 LOP3.LUT R3, R3, R24, RZ, 0x3c, !PT ;  /* 0x0000001803034212 */ /* 0x010fc600078e3cff */
[----:B------:R-:W4:Y:S01]  /*05f0*/  @P6 LDG.E R24, desc[UR6][R16.64+0x78] ;  /* 0x0000780610186981 */ /* 0x000f22000c1e1900 */
[----:B---3--:R-:W-:-:S03]  /*0600*/  @P2 LOP3.LUT R7, R7, R18, RZ, 0x3c, !PT ;  /* 0x0000001207072212 */ /* 0x008fc600078e3cff */
[----:B------:R-:W3:Y:S01]  /*0610*/  @P4 LDG.E R18, desc[UR6][R16.64+0x58] ;  /* 0x0000580610124981 */ /* 0x000ee2000c1e1900 */
[----:B------:R-:W-:-:S03]  /*0620*/  @P2 LOP3.LUT R6, R6, R15, RZ, 0x3c, !PT ;  /* 0x0000000f06062212 */ /* 0x000fc600078e3cff */
[----:B------:R-:W3:Y:S01]  /*0630*/  @P4 LDG.E R15, desc[UR6][R16.64+0x54] ;  /* 0x00005406100f4981 */ /* 0x000ee2000c1e1900 */
[----:B------:R-:W-:-:S03]  /*0640*/  @P2 LOP3.LUT R4, R4, R19, RZ, 0x3c, !PT ;  /* 0x0000001304042212 */ /* 0x000fc600078e3cff */
[----:B------:R-:W3:Y:S01]  /*0650*/  @P4 LDG.E R19, desc[UR6][R16.64+0x5c] ;  /* 0x00005c0610134981 */ /* 0x000ee2000c1e1900 */
[----:B------:R-:W-:Y:S02]  /*0660*/  @P3 LOP3.LUT R7, R7, R22, RZ, 0x3c, !PT ;  /* 0x0000001607073212 */ /* 0x000fe400078e3cff */
[----:B------:R-:W-:Y:S01]  /*0670*/  @P3 LOP3.LUT R4, R4, R25, RZ, 0x3c, !PT ;  /* 0x0000001904043212 */ /* 0x000fe200078e3cff */
[----:B------:R-:W3:Y:S01]  /*0680*/  @P5 LDG.E R22, desc[UR6][R16.64+0x6c] ;  /* 0x00006c0610165981 */ /* 0x000ee2000c1e1900 */
[----:B------:R-:W-:-:S03]  /*0690*/  @P3 LOP3.LUT R6, R6, R23, RZ, 0x3c, !PT ;  /* 0x0000001706063212 */ /* 0x000fc600078e3cff */
[----:B------:R-:W3:Y:S04]  /*06a0*/  @P5 LDG.E R23, desc[UR6][R16.64+0x68] ;  /* 0x0000680610175981 */ /* 0x000ee8000c1e1900 */
[----:B------:R-:W3:Y:S01]  /*06b0*/  @P5 LDG.E R25, desc[UR6][R16.64+0x70] ;  /* 0x0000700610195981 */ /* 0x000ee2000c1e1900 */
[----:B------:R-:W-:Y:S02]  /*06c0*/  LOP3.LUT P0, RZ, R21, 0x80, RZ, 0xc0, !PT ;  /* 0x0000008015ff7812 */ /* 0x000fe4000780c0ff */
[----:B--2---:R-:W-:-:S11]  /*06d0*/  @P5 LOP3.LUT R3, R3, R20, RZ, 0x3c, !PT ;  /* 0x0000001403035212 */ /* 0x004fd600078e3cff */
        /* <DEDUP_REMOVED lines=15> */
[----:B------:R-:W-:Y:S02]  /*07d0*/  @P6 LOP3.LUT R5, R5, R26, RZ, 0x3c, !PT ;  /* 0x0000001a05056212 */ /* 0x000fe400078e3cff */
[----:B--2---:R-:W-:Y:S02]  /*07e0*/  @P0 LOP3.LUT R3, R3, R20, RZ, 0x3c, !PT ;  /* 0x0000001403030212 */ /* 0x004fe400078e3cff */
[----:B----4-:R-:W-:Y:S02]  /*07f0*/  @P0 LOP3.LUT R5, R5, R24, RZ, 0x3c, !PT ;  /* 0x0000001805050212 */ /* 0x010fe400078e3cff */
[----:B---3--:R-:W-:Y:S02]  /*0800*/  @P6 LOP3.LUT R7, R7, R18, RZ, 0x3c, !PT ;  /* 0x0000001207076212 */ /* 0x008fe400078e3cff */
[----:B------:R-:W-:Y:S02]  /*0810*/  @P6 LOP3.LUT R6, R6, R15, RZ, 0x3c, !PT ;  /* 0x0000000f06066212 */ /* 0x000fe400078e3cff */
[----:B------:R-:W-:-:S02]  /*0820*/  @P6 LOP3.LUT R4, R4, R19, RZ, 0x3c, !PT ;  /* 0x0000001304046212 */ /* 0x000fc400078e3cff */
[----:B------:R-:W-:Y:S02]  /*0830*/  @P0 LOP3.LUT R7, R7, R22, RZ, 0x3c, !PT ;  /* 0x0000001607070212 */ /* 0x000fe400078e3cff */
[----:B------:R-:W-:Y:S02]  /*0840*/  @P0 LOP3.LUT R6, R6, R23, RZ, 0x3c, !PT ;  /* 0x0000001706060212 */ /* 0x000fe400078e3cff */
[----:B------:R-:W-:Y:S02]  /*0850*/  @P0 LOP3.LUT R4, R4, R25, RZ, 0x3c, !PT ;  /* 0x0000001904040212 */ /* 0x000fe400078e3cff */
[----:B------:R-:W-:-:S13]  /*0860*/  R2P PR, R21.B1, 0x7f ;  /* 0x0000007f15007804 */ /* 0x000fda0000001000 */
[----:B------:R-:W2:Y:S04]  /*0870*/  @P0 LDG.E R18, desc[UR6][R16.64+0xa0] ;  /* 0x0000a00610120981 */ /* 0x000ea8000c1e1900 */
[----:B------:R-:W3:Y:S04]  /*0880*/  @P0 LDG.E R15, desc[UR6][R16.64+0xa4] ;  /* 0x0000a406100f0981 */ /* 0x000ee8000c1e1900 */
[----:B------:R-:W4:Y:S04]  /*0890*/  @P0 LDG.E R20, desc[UR6][R16.64+0xa8] ;  /* 0x0000a80610140981 */ /* 0x000f28000c1e1900 */
[----:B------:R-:W4:Y:S04]  /*08a0*/  @P0 LDG.E R19, desc[UR6][R16.64+0xac] ;  /* 0x0000ac0610130981 */ /* 0x000f28000c1e1900 */
[----:B------:R-:W4:Y:S04]  /*08b0*/  @P0 LDG.E R22, desc[UR6][R16.64+0xb0] ;  /* 0x0000b00610160981 */ /* 0x000f28000c1e1900 */
[----:B------:R-:W4:Y:S04]  /*08c0*/  @P1 LDG.E R24, desc[UR6][R16.64+0xb4] ;  /* 0x0000b40610181981 */ /* 0x000f28000c1e1900 */
[----:B------:R-:W4:Y:S04]  /*08d0*/  @P1 LDG.E R26, desc[UR6][R16.64+0xbc] ;  /* 0x0000bc06101a1981 */ /* 0x000f28000c1e1900 */
[----:B------:R-:W4:Y:S04]  /*08e0*/  @P1 LDG.E R23, desc[UR6][R16.64+0xb8] ;  /* 0x0000b80610171981 */ /* 0x000f28000c1e1900 */
[----:B------:R-:W4:Y:S04]  /*08f0*/  @P1 LDG.E R28, desc[UR6][R16.64+0xc4] ;  /* 0x0000c406101c1981 */ /* 0x000f28000c1e1900 */
[----:B------:R-:W4:Y:S01]  /*0900*/  @P1 LDG.E R25, desc[UR6][R16.64+0xc0] ;  /* 0x0000c00610191981 */ /* 0x000f22000c1e1900 */
[----:B--2---:R-:W-:-:S03]  /*0910*/  @P0 LOP3.LUT R3, R3, R18, RZ, 0x3c, !PT ;  /* 0x0000001203030212 */ /* 0x004fc600078e3cff */
[----:B------:R-:W2:Y:S01]  /*0920*/  @P2 LDG.E R18, desc[UR6][R16.64+0xc8] ;  /* 0x0000c80610122981 */ /* 0x000ea2000c1e1900 */
[----:B---3--:R-:W-:-:S03]  /*0930*/  @P0 LOP3.LUT R6, R6, R15, RZ, 0x3c, !PT ;  /* 0x0000000f06060212 */ /* 0x008fc600078e3cff */
[----:B------:R-:W3:Y:S01]  /*0940*/  @P2 LDG.E R15, desc[UR6][R16.64+0xcc] ;  /* 0x0000cc06100f2981 */ /* 0x000ee2000c1e1900 */
[----:B----4-:R-:W-:-:S03]  /*0950*/  @P0 LOP3.LUT R7, R7, R20, RZ, 0x3c, !PT ;  /* 0x0000001407070212 */ /* 0x010fc600078e3cff */
[----:B------:R-:W4:Y:S01]  /*0960*/  @P3 LDG.E R20, desc[UR6][R16.64+0xec] ;  /* 0x0000ec0610143981 */ /* 0x000f22000c1e1900 */
[----:B------:R-:W-:-:S03]  /*0970*/  @P0 LOP3.LUT R4, R4, R19, RZ, 0x3c, !PT ;  /* 0x0000001304040212 */ /* 0x000fc600078e3cff */
[----:B------:R-:W4:Y:S01]  /*0980*/  @P2 LDG.E R19, desc[UR6][R16.64+0xd4] ;  /* 0x0000d40610132981 */ /* 0x000f22000c1e1900 */
[----:B------:R-:W-:Y:S02]  /*0990*/  @P0 LOP3.LUT R5, R5, R22, RZ, 0x3c, !PT ;  /* 0x0000001605050212 */ /* 0x000fe400078e3cff */
[----:B------:R-:W-:Y:S01]  /*09a0*/  LOP3.LUT P0, RZ, R21, 0x8000, RZ, 0xc0, !PT ;  /* 0x0000800015ff7812 */ /* 0x000fe2000780c0ff */
[----:B------:R-:W4:Y:S01]  /*09b0*/  @P2 LDG.E R22, desc[UR6][R16.64+0xd0] ;  /* 0x0000d00610162981 */ /* 0x000f22000c1e1900 */
[----:B------:R-:W-:-:S03]  /*09c0*/  @P1 LOP3.LUT R3, R3, R24, RZ, 0x3c, !PT ;  /* 0x0000001803031212 */ /* 0x000fc600078e3cff */
[----:B------:R-:W4:Y:S01]  /*09d0*/  @P3 LDG.E R21, desc[UR6][R16.64+0xe0] ;  /* 0x0000e00610153981 */ /* 0x000f22000c1e1900 */
[----:B------:R-:W-:-:S03]  /*09e0*/  @P1 LOP3.LUT R7, R7, R26, RZ, 0x3c, !PT ;  /* 0x0000001a07071212 */ /* 0x000fc600078e3cff */
[----:B------:R-:W4:Y:S01]  /*09f0*/  @P2 LDG.E R24, desc[UR6][R16.64+0xd8] ;  /* 0x0000d80610182981 */ /* 0x000f22000c1e1900 */
[----:B------:R-:W-:-:S03]  /*0a00*/  @P1 LOP3.LUT R6, R6, R23, RZ, 0x3c, !PT ;  /* 0x0000001706061212 */ /* 0x000fc600078e3cff */
[----:B------:R-:W4:Y:S01]  /*0a10*/  @P3 LDG.E R26, desc[UR6][R16.64+0xdc] ;  /* 0x0000dc06101a3981 */ /* 0x000f22000c1e1900 */
[----:B------:R-:W-:-:S03]  /*0a20*/  @P1 LOP3.LUT R5, R5, R28, RZ, 0x3c, !PT ;  /* 0x0000001c05051212 */ /* 0x000fc600078e3cff */
[----:B------:R-:W4:Y:S04]  /*0a30*/  @P3 LDG.E R28, desc[UR6][R16.64+0xe4] ;  /* 0x0000e406101c3981 */ /* 0x000f28000c1e1900 */
[----:B------:R-:W4:Y:S01]  /*0a40*/  @P3 LDG.E R23, desc[UR6][R16.64+0xe8] ;  /* 0x0000e80610173981 */ /* 0x000f22000c1e1900 */
[----:B--2---:R-:W-:-:S03]  /*0a50*/  @P2 LOP3.LUT R3, R3, R18, RZ, 0x3c, !PT ;  /* 0x0000001203032212 */ /* 0x004fc600078e3cff */
[----:B------:R-:W2:Y:S01]  /*0a60*/  @P4 LDG.E R18, desc[UR6][R16.64+0xf0] ;  /* 0x0000f00610124981 */ /* 0x000ea2000c1e1900 */
[----:B---3--:R-:W-:Y:S02]  /*0a70*/  @P2 LOP3.LUT R6, R6, R15, RZ, 0x3c, !PT ;  /* 0x0000000f06062212 */ /* 0x008fe400078e3cff */
[----:B------:R-:W-:Y:S01]  /*0a80*/  @P1 LOP3.LUT R4, R4, R25, RZ, 0x3c, !PT ;  /* 0x0000001904041212 */ /* 0x000fe200078e3cff */
[----:B------:R-:W3:Y:S03]  /*0a90*/  @P5 LDG.E R15, desc[UR6][R16.64+0x110] ;  /* 0x00011006100f5981 */ /* 0x000ee6000c1e1900 */
[----:B----4-:R-:W-:Y:S02]  /*0aa0*/  @P2 LOP3.LUT R4, R4, R19, RZ, 0x3c, !PT ;  /* 0x0000001304042212 */ /* 0x010fe400078e3cff */
[----:B------:R-:W4:Y:S01]  /*0ab0*/  @P4 LDG.E R19, desc[UR6][R16.64+0xf4] ;  /* 0x0000f40610134981 */ /* 0x000f22000c1e1900 */
        /* <DEDUP_REMOVED lines=12> */
[----:B--2---:R-:W-:-:S03]  /*0b80*/  @P4 LOP3.LUT R3, R3, R18, RZ, 0x3c, !PT ;  /* 0x0000001203034212 */ /* 0x004fc600078e3cff */
[----:B------:R-:W2:Y:S01]  /*0b90*/  @P5 LDG.E R18, desc[UR6][R16.64+0x114] ;  /* 0x0001140610125981 */ /* 0x000ea2000c1e1900 */
[----:B------:R-:W-:-:S03]  /*0ba0*/  @P3 LOP3.LUT R5, R5, R20, RZ, 0x3c, !PT ;  /* 0x0000001405053212 */ /* 0x000fc600078e3cff */
[----:B------:R-:W2:Y:S01]  /*0bb0*/  @P6 LDG.E R20, desc[UR6][R16.64+0x118] ;  /* 0x0001180610146981 */ /* 0x000ea2000c1e1900 */
[----:B----4-:R-:W-:-:S03]  /*0bc0*/  @P4 LOP3.LUT R6, R6, R19, RZ, 0x3c, !PT ;  /* 0x0000001306064212 */ /* 0x010fc600078e3cff */
[----:B------:R-:W4:Y:S01]  /*0bd0*/  @P6 LDG.E R19, desc[UR6][R16.64+0x11c] ;  /* 0x00011c0610136981 */ /* 0x000f22000c1e1900 */
[----:B---3--:R-:W-:-:S03]  /*0be0*/  @P4 LOP3.LUT R7, R7, R22, RZ, 0x3c, !PT ;  /* 0x0000001607074212 */ /* 0x008fc600078e3cff */
[----:B------:R-:W3:Y:S01]  /*0bf0*/  @P6 LDG.E R22, desc[UR6][R16.64+0x120] ;  /* 0x0001200610166981 */ /* 0x000ee2000c1e1900 */
[----:B------:R-:W-:-:S03]  /*0c00*/  @P4 LOP3.LUT R4, R4, R21, RZ, 0x3c, !PT ;  /* 0x0000001504044212 */ /* 0x000fc600078e3cff */
[----:B------:R-:W3:Y:S01]  /*0c10*/  @P0 LDG.E R21, desc[UR6][R16.64+0x130] ;  /* 0x0001300610150981 */ /* 0x000ee2000c1e1900 */
[----:B------:R-:W-:Y:S02]  /*0c20*/  @P4 LOP3.LUT R5, R5, R24, RZ, 0x3c, !PT ;  /* 0x0000001805054212 */ /* 0x000fe400078e3cff */
[----:B------:R-:W-:Y:S01]  /*0c30*/  @P5 LOP3.LUT R4, R4, R15, RZ, 0x3c, !PT ;  /* 0x0000000f04045212 */ /* 0x000fe200078e3cff */
[----:B------:R-:W3:Y:S01]  /*0c40*/  @P6 LDG.E R24, desc[UR6][R16.64+0x128] ;  /* 0x0001280610186981 */ /* 0x000ee2000c1e1900 */
[----:B------:R-:W-:-:S03]  /*0c50*/  @P5 LOP3.LUT R3, R3, R26, RZ, 0x3c, !PT ;  /* 0x0000001a03035212 */ /* 0x000fc600078e3cff */
[----:B------:R-:W3:Y:S01]  /*0c60*/  @P6 LDG.E R15, desc[UR6][R16.64+0x124] ;  /* 0x00012406100f6981 */ /* 0x000ee2000c1e1900 */
[----:B------:R-:W-:-:S03]  /*0c70*/  @P5 LOP3.LUT R7, R7, R28, RZ, 0x3c, !PT ;  /* 0x0000001c07075212 */ /* 0x000fc600078e3cff */
[----:B------:R-:W3:Y:S01]  /*0c80*/  @P0 LDG.E R26, desc[UR6][R16.64+0x12c] ;  /* 0x00012c06101a0981 */ /* 0x000ee2000c1e1900 */
[----:B------:R-:W-:-:S03]  /*0c90*/  @P5 LOP3.LUT R6, R6, R23, RZ, 0x3c, !PT ;  /* 0x0000001706065212 */ /* 0x000fc600078e3cff */
[----:B------:R-:W3:Y:S04]  /*0ca0*/  @P0 LDG.E R28, desc[UR6][R16.64+0x13c] ;  /* 0x00013c06101c0981 */ /* 0x000ee8000c1e1900 */
[----:B------:R-:W3:Y:S01]  /*0cb0*/  @P0 LDG.E R23, desc[UR6][R16.64+0x138] ;  /* 0x0001380610170981 */ /* 0x000ee2000c1e1900 */
[----:B--2---:R-:W-:-:S03]  /*0cc0*/  @P5 LOP3.LUT R5, R5, R18, RZ, 0x3c, !PT ;  /* 0x0000001205055212 */ /* 0x004fc600078e3cff */
[----:B------:R-:W2:Y:S01]  /*0cd0*/  @P0 LDG.E R18, desc[UR6][R16.64+0x134] ;  /* 0x0001340610120981 */ /* 0x000ea2000c1e1900 */
[----:B------:R-:W-:-:S04]  /*0ce0*/  UIADD3 UR4, UPT, UPT, UR4, 0x10, URZ ;  /* 0x0000001004047890 */ /* 0x000fc8000fffe0ff */
[----:B------:R-:W-:Y:S01]  /*0cf0*/  UISETP.NE.AND UP0, UPT, UR4, 0x20, UPT ;  /* 0x000000200400788c */ /* 0x000fe2000bf05270 */
[----:B------:R-:W-:Y:S02]  /*0d00*/  @P6 LOP3.LUT R3, R3, R20, RZ, 0x3c, !PT ;  /* 0x0000001403036212 */ /* 0x000fe400078e3cff */
[----:B----4-:R-:W-:Y:S02]  /*0d10*/  @P6 LOP3.LUT R6, R6, R19, RZ, 0x3c, !PT ;  /* 0x0000001306066212 */ /* 0x010fe400078e3cff */
[----:B---3--:R-:W-:Y:S02]  /*0d20*/  @P6 LOP3.LUT R7, R7, R22, RZ, 0x3c, !PT ;  /* 0x0000001607076212 */ /* 0x008fe400078e3cff */
[----:B------:R-:W-:Y:S02]  /*0d30*/  @P0 LOP3.LUT R6, R6, R21, RZ, 0x3c, !PT ;  /* 0x0000001506060212 */ /* 0x000fe400078e3cff */
[----:B------:R-:W-:Y:S02]  /*0d40*/  @P6 LOP3.LUT R5, R5, R24, RZ, 0x3c, !PT ;  /* 0x0000001805056212 */ /* 0x000fe400078e3cff */
[----:B------:R-:W-:-:S02]  /*0d50*/  @P6 LOP3.LUT R4, R4, R15, RZ, 0x3c, !PT ;  /* 0x0000000f04046212 */ /* 0x000fc400078e3cff */
[----:B------:R-:W-:Y:S02]  /*0d60*/  @P0 LOP3.LUT R3, R3, R26, RZ, 0x3c, !PT ;  /* 0x0000001a03030212 */ /* 0x000fe400078e3cff */
[----:B------:R-:W-:Y:S02]  /*0d70*/  @P0 LOP3.LUT R5, R5, R28, RZ, 0x3c, !PT ;  /* 0x0000001c05050212 */ /* 0x000fe400078e3cff */
[----:B------:R-:W-:Y:S02]  /*0d80*/  @P0 LOP3.LUT R4, R4, R23, RZ, 0x3c, !PT ;  /* 0x0000001704040212 */ /* 0x000fe400078e3cff */
[----:B--2---:R-:W-:Y:S01]  /*0d90*/  @P0 LOP3.LUT R7, R7, R18, RZ, 0x3c, !PT ;  /* 0x0000001207070212 */ /* 0x004fe200078e3cff */
[----:B------:R-:W-:Y:S06]  /*0da0*/  BRA.U UP0, `(.L_x_9) ;  /* 0xfffffff500487547 */ /* 0x000fec000b83ffff */
[----:B------:R-:W-:-:S05]  /*0db0*/  VIADD R0, R0, 0x1 ;  /* 0x0000000100007836 */ /* 0x000fca0000000000 */
[----:B------:R-:W-:-:S13]  /*0dc0*/  ISETP.NE.AND P0, PT, R0, 0x5, PT ;  /* 0x000000050000780c */ /* 0x000fda0003f05270 */
[----:B------:R-:W-:Y:S05]  /*0dd0*/  @P0 BRA `(.L_x_10) ;  /* 0xfffffff400300947 */ /* 0x000fea000383ffff */
[----:B------:R-:W-:Y:S01]  /*0de0*/  LOP3.LUT R0, R11, 0x3, RZ, 0xc0, !PT ;  /* 0x000000030b007812 */ /* 0x000fe200078ec0ff */
[----:B------:R0:W-:Y:S03]  /*0df0*/  STL.64 [R1+0x8], R6 ;  /* 0x0000080601007387 */ /* 0x0001e60000100a00 */
[----:B------:R-:W-:Y:S01]  /*0e00*/  ISETP.NE.U32.AND P0, PT, R0, 0x1, PT ;  /* 0x000000010000780c */ /* 0x000fe20003f05070 */
[----:B------:R0:W-:Y:S03]  /*0e10*/  STL.64 [R1+0x10], R4 ;  /* 0x0000100401007387 */ /* 0x0001e60000100a00 */
[----:B------:R-:W-:Y:S01]  /*0e20*/  ISETP.NE.AND.EX P0, PT, RZ, RZ, PT, P0 ;  /* 0x000000ffff00720c */ /* 0x000fe20003f05300 */
[----:B------:R0:W-:-:S12]  /*0e30*/  STL [R1+0x4], R3 ;  /* 0x0000040301007387 */ /* 0x0001d80000100800 */
[----:B0-----:R-:W-:Y:S05]  /*0e40*/  @!P0 BRA `(.L_x_8) ;  /* 0x0000001400f88947 */ /* 0x001fea0003800000 */
[----:B------:R-:W-:Y:S01]  /*0e50*/  UMOV UR4, URZ ;  /* 0x000000ff00047c82 */ /* 0x000fe20008000000 */
[----:B------:R-:W-:Y:S01]  /*0e60*/  IMAD.MOV.U32 R0, RZ, RZ, RZ ;  /* 0x000000ffff007224 */ /* 0x000fe200078e00ff */
[----:B------:R-:W-:Y:S01]  /*0e70*/  CS2R R6, SRZ ;  /* 0x0000000000067805 */ /* 0x000fe2000001ff00 */
[----:B------:R-:W-:Y:S02]  /*0e80*/  IMAD.MOV.U32 R4, RZ, RZ, RZ ;  /* 0x000000ffff047224 */ /* 0x000fe400078e00ff */
[----:B------:R-:W-:Y:S02]  /*0e90*/  IMAD.MOV.U32 R3, RZ, RZ, RZ ;  /* 0x000000ffff037224 */ /* 0x000fe400078e00ff */
[----:B------:R-:W-:-:S07]  /*0ea0*/  IMAD.U32 R5, RZ, RZ, UR4 ;  /* 0x00000004ff057e24 */ /* 0x000fce000f8e00ff */
.L_x_12:
[----:B------:R-:W-:-:S06]  /*0eb0*/  IMAD R13, R0, 0x4, R1 ;  /* 0x00000004000d7824 */ /* 0x000fcc00078e0201 */
[----:B------:R-:W5:Y:S01]  /*0ec0*/  LDL R13, [R13+0x4] ;  /* 0x000004000d0d7983 */ /* 0x000f620000100800 */
[----:B------:R-:W-:-:S05]  /*0ed0*/  UMOV UR4, URZ ;  /* 0x000000ff00047c82 */ /* 0x000fca0008000000 */
.L_x_11:
        /* <DEDUP_REMOVED lines=180> */
[----:B------:R0:W-:Y:S03]  /*1a20*/  STL [R1+0x4], R3 ;  /* 0x0000040301007387 */ /* 0x0001e60000100800 */
[----:B------:R-:W-:Y:S01]  /*1a30*/  ISETP.NE.AND.EX P0, PT, RZ, RZ, PT, P0 ;  /* 0x000000ffff00720c */ /* 0x000fe20003f05300 */
[----:B------:R0:W-:-:S12]  /*1a40*/  STL.64 [R1+0x10], R4 ;  /* 0x0000100401007387 */ /* 0x0001d80000100a00 */
[----:B0-----:R-:W-:Y:S05]  /*1a50*/  @P0 BRA `(.L_x_8) ;  /* 0x0000000800f40947 */ /* 0x001fea0003800000 */
[----:B------:R-:W-:Y:S01]  /*1a60*/  UMOV UR4, URZ ;  /* 0x000000ff00047c82 */ /* 0x000fe20008000000 */
[----:B------:R-:W-:Y:S01]  /*1a70*/  IMAD.MOV.U32 R0, RZ, RZ, RZ ;  /* 0x000000ffff007224 */ /* 0x000fe200078e00ff */
[----:B------:R-:W-:Y:S01]  /*1a80*/  CS2R R6, SRZ ;  /* 0x0000000000067805 */ /* 0x000fe2000001ff00 */
[----:B------:R-:W-:Y:S02]  /*1a90*/  IMAD.MOV.U32 R4, RZ, RZ, RZ ;  /* 0x000000ffff047224 */ /* 0x000fe400078e00ff */
[----:B------:R-:W-:Y:S02]  /*1aa0*/  IMAD.MOV.U32 R3, RZ, RZ, RZ ;  /* 0x000000ffff037224 */ /* 0x000fe400078e00ff */
[----:B------:R-:W-:-:S07]  /*1ab0*/  IMAD.U32 R5, RZ, RZ, UR4 ;  /* 0x00000004ff057e24 */ /* 0x000fce000f8e00ff */
.L_x_14:
[----:B------:R-:W-:-:S06]  /*1ac0*/  IMAD R13, R0, 0x4, R1 ;  /* 0x00000004000d7824 */ /* 0x000fcc00078e0201 */
[----:B------:R-:W5:Y:S01]  /*1ad0*/  LDL R13, [R13+0x4] ;  /* 0x000004000d0d7983 */ /* 0x000f620000100800 */
[----:B------:R-:W-:-:S05]  /*1ae0*/  UMOV UR4, URZ ;  /* 0x000000ff00047c82 */ /* 0x000fca0008000000 */
.L_x_13:
        /* <DEDUP_REMOVED lines=177> */
[----:B------:R0:W-:Y:S04]  /*2600*/  STL.64 [R1+0x8], R6 ;  /* 0x0000080601007387 */ /* 0x0001e80000100a00 */
[----:B------:R0:W-:Y:S04]  /*2610*/  STL [R1+0x4], R3 ;  /* 0x0000040301007387 */ /* 0x0001e80000100800 */
[----:B------:R0:W-:Y:S02]  /*2620*/  STL.64 [R1+0x10], R4 ;  /* 0x0000100401007387 */ /* 0x0001e40000100a00 */
.L_x_8:
[----:B------:R-:W-:Y:S05]  /*2630*/  BSYNC.RECONVERGENT B1 ;  /* 0x0000000000017941 */ /* 0x000fea0003800200 */
.L_x_7:
[C---:B------:R-:W-:Y:S01]  /*2640*/  ISETP.GT.U32.AND P0, PT, R11.reuse, 0x3, PT ;  /* 0x000000030b00780c */ /* 0x040fe20003f04070 */
[----:B------:R-:W-:Y:S01]  /*2650*/  VIADD R12, R12, 0x1 ;  /* 0x000000010c0c7836 */ /* 0x000fe20000000000 */
[--C-:B------:R-:W-:Y:S02]  /*2660*/  SHF.R.U64 R11, R11, 0x2, R14.reuse ;  /* 0x000000020b0b7819 */ /* 0x100fe4000000120e */
[----:B------:R-:W-:Y:S02]  /*2670*/  ISETP.GT.U32.AND.EX P0, PT, R14, RZ, PT, P0 ;  /* 0x000000ff0e00720c */ /* 0x000fe40003f04100 */
[----:B------:R-:W-:-:S11]  /*2680*/  SHF.R.U32.HI R14, RZ, 0x2, R14 ;  /* 0x00000002ff0e7819 */ /* 0x000fd6000001160e */
[----:B------:R-:W-:Y:S05]  /*2690*/  @P0 BRA `(.L_x_15) ;  /* 0xffffffd800d40947 */ /* 0x000fea000383ffff */
.L_x_6:
[----:B------:R-:W-:Y:S05]  /*26a0*/  BSYNC.RECONVERGENT B0 ;  /* 0x0000000000007941 */ /* 0x000fea0003800200 */
.L_x_5:
[----:B------:R-:W-:Y:S01]  /*26b0*/  SHF.R.U32.HI R0, RZ, 0x2, R3 ;  /* 0x00000002ff007819 */ /* 0x000fe20000011603 */
[----:B------:R-:W2:Y:S01]  /*26c0*/  LDCU.128 UR8, c[0x0][0x380] ;  /* 0x00007000ff0877ac */ /* 0x000ea20008000c00 */
[----:B01----:R-:W-:Y:S02]  /*26d0*/  IMAD.MOV.U32 R6, RZ, RZ, 0x2f800000 ;  /* 0x2f800000ff067424 */ /* 0x003fe400078e00ff */
[----:B------:R-:W-:Y:S01]  /*26e0*/  LOP3.LUT R0, R0, R3, RZ, 0x3c, !PT ;  /* 0x0000000300007212 */ /* 0x000fe200078e3cff */
[----:B------:R-:W-:-:S04]  /*26f0*/  IMAD.SHL.U32 R3, R5, 0x10, RZ ;  /* 0x0000001005037824 */ /* 0x000fc800078e00ff */
[----:B------:R-:W-:-:S05]  /*2700*/  IMAD.SHL.U32 R4, R0, 0x2, RZ ;  /* 0x0000000200047824 */ /* 0x000fca00078e00ff */
[----:B------:R-:W-:Y:S02]  /*2710*/  LOP3.LUT R4, R0, R4, R3, 0x96, !PT ;  /* 0x0000000400047212 */ /* 0x000fe400078e9603 */
[----:B------:R-:W-:Y:S02]  /*2720*/  SHF.R.S32.HI R3, RZ, 0x1f, R10 ;  /* 0x0000001fff037819 */ /* 0x000fe4000001140a */
[----:B------:R-:W-:Y:S01]  /*2730*/  LOP3.LUT R5, R4, R5, RZ, 0x3c, !PT ;  /* 0x0000000504057212 */ /* 0x000fe200078e3cff */
[----:B--2---:R-:W-:Y:S02]  /*2740*/  UIADD3 UR4, UPT, UPT, UR11, -UR10, URZ ;  /* 0x8000000a0b047290 */ /* 0x004fe4000fffe0ff */
[----:B------:R-:W-:Y:S02]  /*2750*/  I2FP.F32.S32 R4, UR10 ;  /* 0x0000000a00047c45 */ /* 0x000fe40008201400 */
[----:B------:R-:W-:Y:S02]  /*2760*/  IADD3 R5, PT, PT, R2, 0x587c5, R5 ;  /* 0x000587c502057810 */ /* 0x000fe40007ffe005 */
[----:B------:R-:W-:-:S02]  /*2770*/  LEA R2, P0, R10, UR8, 0x2 ;  /* 0x000000080a027c11 */ /* 0x000fc4000f8010ff */
[----:B------:R-:W-:Y:S02]  /*2780*/  I2FP.F32.U32 R5, R5 ;  /* 0x0000000500057245 */ /* 0x000fe40000201000 */
[----:B------:R-:W-:Y:S02]  /*2790*/  I2FP.F32.S32 R0, UR4 ;  /* 0x0000000400007c45 */ /* 0x000fe40008201400 */
[----:B------:R-:W-:Y:S01]  /*27a0*/  LEA.HI.X R3, R10, UR9, R3, 0x2, P0 ;  /* 0x000000090a037c11 */ /* 0x000fe200080f1403 */
[----:B------:R-:W-:-:S04]  /*27b0*/  FFMA R5, R5, R6, 1.1641532182693481445e-10 ;  /* 0x2f00000005057423 */ /* 0x000fc80000000006 */
[----:B------:R-:W-:-:S05]  /*27c0*/  FFMA R5, R5, R0, R4 ;  /* 0x0000000005057223 */ /* 0x000fca0000000004 */
[----:B------:R-:W-:Y:S01]  /*27d0*/  STG.E desc[UR6][R2.64], R5 ;  /* 0x0000000502007986 */ /* 0x000fe2000c101906 */
[----:B------:R-:W-:Y:S05]  /*27e0*/  EXIT ;  /* 0x000000000000794d */ /* 0x000fea0003800000 */
.L_x_16:
        /* <DEDUP_REMOVED lines=9> */
.L_x_22:


//--------------------- .text._Z9cudaHellov       --------------------------
	.section	.text._Z9cudaHellov,"ax",@progbits
	.align	128
        .global         _Z9cudaHellov
        .type           _Z9cudaHellov,@function
        .size           _Z9cudaHellov,(.L_x_23 - _Z9cudaHellov)
        .other          _Z9cudaHellov,@"STO_CUDA_ENTRY STV_DEFAULT"
_Z9cudaHellov:
.text._Z9cudaHellov:
[----:B------:R-:W0:Y:S01]  /*0000*/  LDC R1, c[0x0][0x37c] ;  /* 0x0000df00ff017b82 */ /* 0x000e220000000800 */
[----:B------:R-:W-:Y:S01]  /*0010*/  MOV R0, 0x48 ;  /* 0x0000004800007802 */ /* 0x000fe20000000f00 */
[----:B------:R-:W1:Y:S01]  /*0020*/  LDCU.64 UR4, c[0x4][0x40] ;  /* 0x01000800ff0477ac */ /* 0x000e620008000a00 */
[----:B------:R-:W-:-:S05]  /*0030*/  CS2R R6, SRZ ;  /* 0x0000000000067805 */ /* 0x000fca000001ff00 */
[----:B------:R2:W3:Y:S01]  /*0040*/  LDC.64 R2, c[0x4][R0] ;  /* 0x0100000000027b82 */ /* 0x0004e20000000a00 */
[----:B-1----:R-:W-:Y:S02]  /*0050*/  IMAD.U32 R4, RZ, RZ, UR4 ;  /* 0x00000004ff047e24 */ /* 0x002fe4000f8e00ff */
[----:B--2---:R-:W-:-:S07]  /*0060*/  IMAD.U32 R5, RZ, RZ, UR5 ;  /* 0x00000005ff057e24 */ /* 0x004fce000f8e00ff */
[----:B------:R-:W-:-:S07]  /*0070*/  LEPC R20, `(.L_x_17) ;  /* 0x000000001014794e */ /* 0x000fce0000000000 */
[----:B0--3--:R-:W-:Y:S05]  /*0080*/  CALL.ABS.NOINC R2 ;  /* 0x0000000002007343 */ /* 0x009fea0003c00000 */
.L_x_17:
[----:B------:R-:W-:Y:S05]  /*0090*/  EXIT ;  /* 0x000000000000794d */ /* 0x000fea0003800000 */
.L_x_18:
        /* <DEDUP_REMOVED lines=14> */
.L_x_23:


//--------------------- .nv.global.init           --------------------------
	.section	.nv.global.init,"aw",@progbits
	.align	4
.nv.global.init:
	.type		mrg32k3aM1SubSeq,@object
	.size		mrg32k3aM1SubSeq,(mrg32k3aM2SubSeq - mrg32k3aM1SubSeq)
mrg32k3aM1SubSeq:
        /*0000*/ 	.byte	0x0b, 0xcc, 0xee, 0x04, 0x73, 0x29, 0x8b, 0x6f, 0xf6, 0x53, 0x03, 0xf6, 0x23, 0xf6, 0xea, 0xda
        /* <DEDUP_REMOVED lines=125> */
	.type		mrg32k3aM2SubSeq,@object
	.size		mrg32k3aM2SubSeq,(mrg32k3aM1 - mrg32k3aM2SubSeq)
mrg32k3aM2SubSeq:
        /* <DEDUP_REMOVED lines=126> */
	.type		mrg32k3aM1,@object
	.size		mrg32k3aM1,(mrg32k3aM1Seq - mrg32k3aM1)
mrg32k3aM1:
        /* <DEDUP_REMOVED lines=144> */
	.type		mrg32k3aM1Seq,@object
	.size		mrg32k3aM1Seq,(mrg32k3aM2 - mrg32k3aM1Seq)
mrg32k3aM1Seq:
        /* <DEDUP_REMOVED lines=144> */
	.type		mrg32k3aM2,@object
	.size		mrg32k3aM2,(mrg32k3aM2Seq - mrg32k3aM2)
mrg32k3aM2:
        /* <DEDUP_REMOVED lines=144> */
	.type		mrg32k3aM2Seq,@object
	.size		mrg32k3aM2Seq,(precalc_xorwow_matrix - mrg32k3aM2Seq)
mrg32k3aM2Seq:
        /* <DEDUP_REMOVED lines=144> */
	.type		precalc_xorwow_matrix,@object
	.size		precalc_xorwow_matrix,(precalc_xorwow_offset_matrix - precalc_xorwow_matrix)
precalc_xorwow_matrix:
        /* <DEDUP_REMOVED lines=6400> */
	.type		precalc_xorwow_offset_matrix,@object
	.size		precalc_xorwow_offset_matrix,($str - precalc_xorwow_offset_matrix)
precalc_xorwow_offset_matrix:
        /* <DEDUP_REMOVED lines=6400> */
	.type		$str,@object
	.size		$str,(.L_9 - $str)
$str:
        /*353c0*/ 	.byte	0x48, 0x65, 0x6c, 0x6c, 0x6f, 0x20, 0x66, 0x72, 0x6f, 0x6d, 0x20, 0x43, 0x55, 0x44, 0x41, 0x21
        /*353d0*/ 	.byte	0x0a, 0x00
.L_9:


//--------------------- .nv.shared._Z12sgemm_kerneliiiffPfS_S_ --------------------------
	.section	.nv.shared._Z12sgemm_kerneliiiffPfS_S_,"aw",@nobits
	.sectionflags	@""
	.align	4
.nv.shared._Z12sgemm_kerneliiiffPfS_S_:
	.zero		9216


//--------------------- .nv.shared.reserved.0     --------------------------
	.section	.nv.shared.reserved.0,"aw",@nobits
	.weak		__nv_reservedSMEM_offset_0_alias
	.size		__nv_reservedSMEM_offset_0_alias, 0, 64
	.other		__nv_reservedSMEM_offset_0_alias,@"STO_CUDA_RESERVED_SHARED STV_DEFAULT"
__nv_reservedSMEM_offset_0_alias:
	.zero		0
	.zero		64


//--------------------- .nv.constant0._Z12sgemm_kerneliiiffPfS_S_ --------------------------
	.section	.nv.constant0._Z12sgemm_kerneliiiffPfS_S_,"a",@progbits
	.sectionflags	@""
	.align	4
.nv.constant0._Z12sgemm_kerneliiiffPfS_S_:
	.zero		944


//--------------------- .nv.constant0._Z19checkEqualityKernelPfS_Pbi --------------------------
	.section	.nv.constant0._Z19checkEqualityKernelPfS_Pbi,"a",@progbits
	.sectionflags	@""
	.align	4
.nv.constant0._Z19checkEqualityKernelPfS_Pbi:
	.zero		924


//--------------------- .nv.constant0._Z14cuConstArrInitPfii --------------------------
	.section	.nv.constant0._Z14cuConstArrInitPfii,"a",@progbits
	.sectionflags	@""
	.align	4
.nv.constant0._Z14cuConstArrInitPfii:
	.zero		912


//--------------------- .nv.constant0._Z13cuRandArrInitPfiii --------------------------
	.section	.nv.constant0._Z13cuRandArrInitPfiii,"a",@progbits
	.sectionflags	@""
	.align	4
.nv.constant0._Z13cuRandArrInitPfiii:
	.zero		916


//--------------------- .nv.constant0._Z9cudaHellov --------------------------
	.section	.nv.constant0._Z9cudaHellov,"a",@progbits
	.sectionflags	@""
	.align	4
.nv.constant0._Z9cudaHellov:
	.zero		896


//--------------------- SYMBOLS --------------------------

	.type		.nv.reservedSmem.offset0,@object
	.size		.nv.reservedSmem.offset0,0x4
	.type		.nv.reservedSmem.cap,@object
	.size		.nv.reservedSmem.cap,0x4
	.type		vprintf,@function
